//
// Generated by NVIDIA NVVM Compiler
//
// Compiler Build ID: CL-36424714
// Cuda compilation tools, release 13.0, V13.0.88
// Based on NVVM 20.0.0
//

.version 9.0
.target sm_100
.address_size 64

	// .globl	_Z19fft32_matrix_kernelPK6float2PS_i
.const .align 8 .b8 fft32_matrix[8192];
.extern .shared .align 16 .b8 shmem[];

.visible .entry _Z19fft32_matrix_kernelPK6float2PS_i(
	.param .u64 .ptr .align 1 _Z19fft32_matrix_kernelPK6float2PS_i_param_0,
	.param .u64 .ptr .align 1 _Z19fft32_matrix_kernelPK6float2PS_i_param_1,
	.param .u32 _Z19fft32_matrix_kernelPK6float2PS_i_param_2
)
{
	.reg .pred 	%p<2>;
	.reg .b32 	%r<13>;
	.reg .b32 	%f<355>;
	.reg .b64 	%rd<11>;

	ld.param.u64 	%rd1, [_Z19fft32_matrix_kernelPK6float2PS_i_param_0];
	ld.param.u64 	%rd2, [_Z19fft32_matrix_kernelPK6float2PS_i_param_1];
	ld.param.u32 	%r2, [_Z19fft32_matrix_kernelPK6float2PS_i_param_2];
	mov.u32 	%r3, %tid.x;
	mov.u32 	%r4, %ctaid.x;
	shl.b32 	%r5, %r4, 5;
	add.s32 	%r1, %r5, %r3;
	setp.ge.s32 	%p1, %r1, %r2;
	@%p1 bra 	$L__BB0_2;
	cvta.to.global.u64 	%rd3, %rd2;
	mov.u32 	%r6, %tid.y;
	cvta.to.global.u64 	%rd4, %rd1;
	shl.b32 	%r7, %r1, 5;
	add.s32 	%r8, %r7, %r6;
	shl.b32 	%r9, %r6, 3;
	mov.u32 	%r10, shmem;
	add.s32 	%r11, %r10, %r9;
	mul.wide.u32 	%rd5, %r8, 8;
	add.s64 	%rd6, %rd4, %rd5;
	ld.global.v2.f32 	{%f1, %f2}, [%rd6];
	st.shared.v2.f32 	[%r11], {%f1, %f2};
	bar.sync 	0;
	shl.b32 	%r12, %r6, 5;
	mul.wide.u32 	%rd7, %r12, 8;
	mov.u64 	%rd8, fft32_matrix;
	add.s64 	%rd9, %rd8, %rd7;
	ld.const.v2.f32 	{%f3, %f4}, [%rd9];
	ld.shared.v4.f32 	{%f5, %f6, %f7, %f8}, [shmem];
	mul.f32 	%f9, %f3, %f5;
	mul.f32 	%f10, %f4, %f6;
	sub.f32 	%f11, %f9, %f10;
	mul.f32 	%f12, %f3, %f6;
	fma.rn.f32 	%f13, %f4, %f5, %f12;
	add.f32 	%f14, %f11, 0f00000000;
	add.f32 	%f15, %f13, 0f00000000;
	ld.const.v2.f32 	{%f16, %f17}, [%rd9+8];
	mul.f32 	%f18, %f16, %f7;
	mul.f32 	%f19, %f17, %f8;
	sub.f32 	%f20, %f18, %f19;
	mul.f32 	%f21, %f16, %f8;
	fma.rn.f32 	%f22, %f17, %f7, %f21;
	add.f32 	%f23, %f14, %f20;
	add.f32 	%f24, %f15, %f22;
	ld.const.v2.f32 	{%f25, %f26}, [%rd9+16];
	ld.shared.v4.f32 	{%f27, %f28, %f29, %f30}, [shmem+16];
	mul.f32 	%f31, %f25, %f27;
	mul.f32 	%f32, %f26, %f28;
	sub.f32 	%f33, %f31, %f32;
	mul.f32 	%f34, %f25, %f28;
	fma.rn.f32 	%f35, %f26, %f27, %f34;
	add.f32 	%f36, %f23, %f33;
	add.f32 	%f37, %f24, %f35;
	ld.const.v2.f32 	{%f38, %f39}, [%rd9+24];
	mul.f32 	%f40, %f38, %f29;
	mul.f32 	%f41, %f39, %f30;
	sub.f32 	%f42, %f40, %f41;
	mul.f32 	%f43, %f38, %f30;
	fma.rn.f32 	%f44, %f39, %f29, %f43;
	add.f32 	%f45, %f36, %f42;
	add.f32 	%f46, %f37, %f44;
	ld.const.v2.f32 	{%f47, %f48}, [%rd9+32];
	ld.shared.v4.f32 	{%f49, %f50, %f51, %f52}, [shmem+32];
	mul.f32 	%f53, %f47, %f49;
	mul.f32 	%f54, %f48, %f50;
	sub.f32 	%f55, %f53, %f54;
	mul.f32 	%f56, %f47, %f50;
	fma.rn.f32 	%f57, %f48, %f49, %f56;
	add.f32 	%f58, %f45, %f55;
	add.f32 	%f59, %f46, %f57;
	ld.const.v2.f32 	{%f60, %f61}, [%rd9+40];
	mul.f32 	%f62, %f60, %f51;
	mul.f32 	%f63, %f61, %f52;
	sub.f32 	%f64, %f62, %f63;
	mul.f32 	%f65, %f60, %f52;
	fma.rn.f32 	%f66, %f61, %f51, %f65;
	add.f32 	%f67, %f58, %f64;
	add.f32 	%f68, %f59, %f66;
	ld.const.v2.f32 	{%f69, %f70}, [%rd9+48];
	ld.shared.v4.f32 	{%f71, %f72, %f73, %f74}, [shmem+48];
	mul.f32 	%f75, %f69, %f71;
	mul.f32 	%f76, %f70, %f72;
	sub.f32 	%f77, %f75, %f76;
	mul.f32 	%f78, %f69, %f72;
	fma.rn.f32 	%f79, %f70, %f71, %f78;
	add.f32 	%f80, %f67, %f77;
	add.f32 	%f81, %f68, %f79;
	ld.const.v2.f32 	{%f82, %f83}, [%rd9+56];
	mul.f32 	%f84, %f82, %f73;
	mul.f32 	%f85, %f83, %f74;
	sub.f32 	%f86, %f84, %f85;
	mul.f32 	%f87, %f82, %f74;
	fma.rn.f32 	%f88, %f83, %f73, %f87;
	add.f32 	%f89, %f80, %f86;
	add.f32 	%f90, %f81, %f88;
	ld.const.v2.f32 	{%f91, %f92}, [%rd9+64];
	ld.shared.v4.f32 	{%f93, %f94, %f95, %f96}, [shmem+64];
	mul.f32 	%f97, %f91, %f93;
	mul.f32 	%f98, %f92, %f94;
	sub.f32 	%f99, %f97, %f98;
	mul.f32 	%f100, %f91, %f94;
	fma.rn.f32 	%f101, %f92, %f93, %f100;
	add.f32 	%f102, %f89, %f99;
	add.f32 	%f103, %f90, %f101;
	ld.const.v2.f32 	{%f104, %f105}, [%rd9+72];
	mul.f32 	%f106, %f104, %f95;
	mul.f32 	%f107, %f105, %f96;
	sub.f32 	%f108, %f106, %f107;
	mul.f32 	%f109, %f104, %f96;
	fma.rn.f32 	%f110, %f105, %f95, %f109;
	add.f32 	%f111, %f102, %f108;
	add.f32 	%f112, %f103, %f110;
	ld.const.v2.f32 	{%f113, %f114}, [%rd9+80];
	ld.shared.v4.f32 	{%f115, %f116, %f117, %f118}, [shmem+80];
	mul.f32 	%f119, %f113, %f115;
	mul.f32 	%f120, %f114, %f116;
	sub.f32 	%f121, %f119, %f120;
	mul.f32 	%f122, %f113, %f116;
	fma.rn.f32 	%f123, %f114, %f115, %f122;
	add.f32 	%f124, %f111, %f121;
	add.f32 	%f125, %f112, %f123;
	ld.const.v2.f32 	{%f126, %f127}, [%rd9+88];
	mul.f32 	%f128, %f126, %f117;
	mul.f32 	%f129, %f127, %f118;
	sub.f32 	%f130, %f128, %f129;
	mul.f32 	%f131, %f126, %f118;
	fma.rn.f32 	%f132, %f127, %f117, %f131;
	add.f32 	%f133, %f124, %f130;
	add.f32 	%f134, %f125, %f132;
	ld.const.v2.f32 	{%f135, %f136}, [%rd9+96];
	ld.shared.v4.f32 	{%f137, %f138, %f139, %f140}, [shmem+96];
	mul.f32 	%f141, %f135, %f137;
	mul.f32 	%f142, %f136, %f138;
	sub.f32 	%f143, %f141, %f142;
	mul.f32 	%f144, %f135, %f138;
	fma.rn.f32 	%f145, %f136, %f137, %f144;
	add.f32 	%f146, %f133, %f143;
	add.f32 	%f147, %f134, %f145;
	ld.const.v2.f32 	{%f148, %f149}, [%rd9+104];
	mul.f32 	%f150, %f148, %f139;
	mul.f32 	%f151, %f149, %f140;
	sub.f32 	%f152, %f150, %f151;
	mul.f32 	%f153, %f148, %f140;
	fma.rn.f32 	%f154, %f149, %f139, %f153;
	add.f32 	%f155, %f146, %f152;
	add.f32 	%f156, %f147, %f154;
	ld.const.v2.f32 	{%f157, %f158}, [%rd9+112];
	ld.shared.v4.f32 	{%f159, %f160, %f161, %f162}, [shmem+112];
	mul.f32 	%f163, %f157, %f159;
	mul.f32 	%f164, %f158, %f160;
	sub.f32 	%f165, %f163, %f164;
	mul.f32 	%f166, %f157, %f160;
	fma.rn.f32 	%f167, %f158, %f159, %f166;
	add.f32 	%f168, %f155, %f165;
	add.f32 	%f169, %f156, %f167;
	ld.const.v2.f32 	{%f170, %f171}, [%rd9+120];
	mul.f32 	%f172, %f170, %f161;
	mul.f32 	%f173, %f171, %f162;
	sub.f32 	%f174, %f172, %f173;
	mul.f32 	%f175, %f170, %f162;
	fma.rn.f32 	%f176, %f171, %f161, %f175;
	add.f32 	%f177, %f168, %f174;
	add.f32 	%f178, %f169, %f176;
	ld.const.v2.f32 	{%f179, %f180}, [%rd9+128];
	ld.shared.v4.f32 	{%f181, %f182, %f183, %f184}, [shmem+128];
	mul.f32 	%f185, %f179, %f181;
	mul.f32 	%f186, %f180, %f182;
	sub.f32 	%f187, %f185, %f186;
	mul.f32 	%f188, %f179, %f182;
	fma.rn.f32 	%f189, %f180, %f181, %f188;
	add.f32 	%f190, %f177, %f187;
	add.f32 	%f191, %f178, %f189;
	ld.const.v2.f32 	{%f192, %f193}, [%rd9+136];
	mul.f32 	%f194, %f192, %f183;
	mul.f32 	%f195, %f193, %f184;
	sub.f32 	%f196, %f194, %f195;
	mul.f32 	%f197, %f192, %f184;
	fma.rn.f32 	%f198, %f193, %f183, %f197;
	add.f32 	%f199, %f190, %f196;
	add.f32 	%f200, %f191, %f198;
	ld.const.v2.f32 	{%f201, %f202}, [%rd9+144];
	ld.shared.v4.f32 	{%f203, %f204, %f205, %f206}, [shmem+144];
	mul.f32 	%f207, %f201, %f203;
	mul.f32 	%f208, %f202, %f204;
	sub.f32 	%f209, %f207, %f208;
	mul.f32 	%f210, %f201, %f204;
	fma.rn.f32 	%f211, %f202, %f203, %f210;
	add.f32 	%f212, %f199, %f209;
	add.f32 	%f213, %f200, %f211;
	ld.const.v2.f32 	{%f214, %f215}, [%rd9+152];
	mul.f32 	%f216, %f214, %f205;
	mul.f32 	%f217, %f215, %f206;
	sub.f32 	%f218, %f216, %f217;
	mul.f32 	%f219, %f214, %f206;
	fma.rn.f32 	%f220, %f215, %f205, %f219;
	add.f32 	%f221, %f212, %f218;
	add.f32 	%f222, %f213, %f220;
	ld.const.v2.f32 	{%f223, %f224}, [%rd9+160];
	ld.shared.v4.f32 	{%f225, %f226, %f227, %f228}, [shmem+160];
	mul.f32 	%f229, %f223, %f225;
	mul.f32 	%f230, %f224, %f226;
	sub.f32 	%f231, %f229, %f230;
	mul.f32 	%f232, %f223, %f226;
	fma.rn.f32 	%f233, %f224, %f225, %f232;
	add.f32 	%f234, %f221, %f231;
	add.f32 	%f235, %f222, %f233;
	ld.const.v2.f32 	{%f236, %f237}, [%rd9+168];
	mul.f32 	%f238, %f236, %f227;
	mul.f32 	%f239, %f237, %f228;
	sub.f32 	%f240, %f238, %f239;
	mul.f32 	%f241, %f236, %f228;
	fma.rn.f32 	%f242, %f237, %f227, %f241;
	add.f32 	%f243, %f234, %f240;
	add.f32 	%f244, %f235, %f242;
	ld.const.v2.f32 	{%f245, %f246}, [%rd9+176];
	ld.shared.v4.f32 	{%f247, %f248, %f249, %f250}, [shmem+176];
	mul.f32 	%f251, %f245, %f247;
	mul.f32 	%f252, %f246, %f248;
	sub.f32 	%f253, %f251, %f252;
	mul.f32 	%f254, %f245, %f248;
	fma.rn.f32 	%f255, %f246, %f247, %f254;
	add.f32 	%f256, %f243, %f253;
	add.f32 	%f257, %f244, %f255;
	ld.const.v2.f32 	{%f258, %f259}, [%rd9+184];
	mul.f32 	%f260, %f258, %f249;
	mul.f32 	%f261, %f259, %f250;
	sub.f32 	%f262, %f260, %f261;
	mul.f32 	%f263, %f258, %f250;
	fma.rn.f32 	%f264, %f259, %f249, %f263;
	add.f32 	%f265, %f256, %f262;
	add.f32 	%f266, %f257, %f264;
	ld.const.v2.f32 	{%f267, %f268}, [%rd9+192];
	ld.shared.v4.f32 	{%f269, %f270, %f271, %f272}, [shmem+192];
	mul.f32 	%f273, %f267, %f269;
	mul.f32 	%f274, %f268, %f270;
	sub.f32 	%f275, %f273, %f274;
	mul.f32 	%f276, %f267, %f270;
	fma.rn.f32 	%f277, %f268, %f269, %f276;
	add.f32 	%f278, %f265, %f275;
	add.f32 	%f279, %f266, %f277;
	ld.const.v2.f32 	{%f280, %f281}, [%rd9+200];
	mul.f32 	%f282, %f280, %f271;
	mul.f32 	%f283, %f281, %f272;
	sub.f32 	%f284, %f282, %f283;
	mul.f32 	%f285, %f280, %f272;
	fma.rn.f32 	%f286, %f281, %f271, %f285;
	add.f32 	%f287, %f278, %f284;
	add.f32 	%f288, %f279, %f286;
	ld.const.v2.f32 	{%f289, %f290}, [%rd9+208];
	ld.shared.v4.f32 	{%f291, %f292, %f293, %f294}, [shmem+208];
	mul.f32 	%f295, %f289, %f291;
	mul.f32 	%f296, %f290, %f292;
	sub.f32 	%f297, %f295, %f296;
	mul.f32 	%f298, %f289, %f292;
	fma.rn.f32 	%f299, %f290, %f291, %f298;
	add.f32 	%f300, %f287, %f297;
	add.f32 	%f301, %f288, %f299;
	ld.const.v2.f32 	{%f302, %f303}, [%rd9+216];
	mul.f32 	%f304, %f302, %f293;
	mul.f32 	%f305, %f303, %f294;
	sub.f32 	%f306, %f304, %f305;
	mul.f32 	%f307, %f302, %f294;
	fma.rn.f32 	%f308, %f303, %f293, %f307;
	add.f32 	%f309, %f300, %f306;
	add.f32 	%f310, %f301, %f308;
	ld.const.v2.f32 	{%f311, %f312}, [%rd9+224];
	ld.shared.v4.f32 	{%f313, %f314, %f315, %f316}, [shmem+224];
	mul.f32 	%f317, %f311, %f313;
	mul.f32 	%f318, %f312, %f314;
	sub.f32 	%f319, %f317, %f318;
	mul.f32 	%f320, %f311, %f314;
	fma.rn.f32 	%f321, %f312, %f313, %f320;
	add.f32 	%f322, %f309, %f319;
	add.f32 	%f323, %f310, %f321;
	ld.const.v2.f32 	{%f324, %f325}, [%rd9+232];
	mul.f32 	%f326, %f324, %f315;
	mul.f32 	%f327, %f325, %f316;
	sub.f32 	%f328, %f326, %f327;
	mul.f32 	%f329, %f324, %f316;
	fma.rn.f32 	%f330, %f325, %f315, %f329;
	add.f32 	%f331, %f322, %f328;
	add.f32 	%f332, %f323, %f330;
	ld.const.v2.f32 	{%f333, %f334}, [%rd9+240];
	ld.shared.v4.f32 	{%f335, %f336, %f337, %f338}, [shmem+240];
	mul.f32 	%f339, %f333, %f335;
	mul.f32 	%f340, %f334, %f336;
	sub.f32 	%f341, %f339, %f340;
	mul.f32 	%f342, %f333, %f336;
	fma.rn.f32 	%f343, %f334, %f335, %f342;
	add.f32 	%f344, %f331, %f341;
	add.f32 	%f345, %f332, %f343;
	ld.const.v2.f32 	{%f346, %f347}, [%rd9+248];
	mul.f32 	%f348, %f346, %f337;
	mul.f32 	%f349, %f347, %f338;
	sub.f32 	%f350, %f348, %f349;
	mul.f32 	%f351, %f346, %f338;
	fma.rn.f32 	%f352, %f347, %f337, %f351;
	add.f32 	%f353, %f344, %f350;
	add.f32 	%f354, %f345, %f352;
	add.s64 	%rd10, %rd3, %rd5;
	st.global.v2.f32 	[%rd10], {%f353, %f354};
$L__BB0_2:
	ret;

}
	// .globl	_Z17fft32_wmma_kernelPK6float2PS_i
.visible .entry _Z17fft32_wmma_kernelPK6float2PS_i(
	.param .u64 .ptr .align 1 _Z17fft32_wmma_kernelPK6float2PS_i_param_0,
	.param .u64 .ptr .align 1 _Z17fft32_wmma_kernelPK6float2PS_i_param_1,
	.param .u32 _Z17fft32_wmma_kernelPK6float2PS_i_param_2
)
{
	.reg .pred 	%p<2>;
	.reg .b32 	%r<272>;
	.reg .b32 	%f<135>;
	.reg .b64 	%rd<11>;

	ld.param.u64 	%rd1, [_Z17fft32_wmma_kernelPK6float2PS_i_param_0];
	ld.param.u64 	%rd2, [_Z17fft32_wmma_kernelPK6float2PS_i_param_1];
	ld.param.u32 	%r2, [_Z17fft32_wmma_kernelPK6float2PS_i_param_2];
	mov.u32 	%r3, %tid.x;
	mov.u32 	%r4, %ctaid.x;
	shl.b32 	%r5, %r4, 5;
	add.s32 	%r1, %r5, %r3;
	setp.ge.s32 	%p1, %r1, %r2;
	@%p1 bra 	$L__BB1_2;
	cvta.to.global.u64 	%rd3, %rd2;
	mov.u32 	%r265, %tid.y;
	cvta.to.global.u64 	%rd4, %rd1;
	shl.b32 	%r266, %r1, 5;
	add.s32 	%r267, %r266, %r265;
	shl.b32 	%r268, %r265, 3;
	mov.u32 	%r269, shmem;
	add.s32 	%r270, %r269, %r268;
	mul.wide.u32 	%rd5, %r267, 8;
	add.s64 	%rd6, %rd4, %rd5;
	ld.global.v2.f32 	{%f133, %f134}, [%rd6];
	st.shared.v2.f32 	[%r270], {%f133, %f134};
	bar.sync 	0;
	mov.f32 	%f2, 0f00000000;
	// begin inline asm
	{ cvt.rn.f16x2.f32 %r6, %f2, %f2; }

	// end inline asm
	shl.b32 	%r271, %r265, 5;
	mul.wide.u32 	%rd7, %r271, 8;
	mov.u64 	%rd8, fft32_matrix;
	add.s64 	%rd9, %rd8, %rd7;
	ld.const.v2.f32 	{%f3, %f4}, [%rd9];
	// begin inline asm
	{ cvt.rn.f16x2.f32 %r7, %f4, %f3; }

	// end inline asm
	ld.shared.v4.f32 	{%f5, %f6, %f9, %f10}, [shmem];
	// begin inline asm
	{ cvt.rn.f16x2.f32 %r8, %f6, %f5; }

	// end inline asm
	// begin inline asm
	{mul.f16x2 %r9,%r7,%r8;
}
	// end inline asm
	// begin inline asm
	{add.f16x2 %r12,%r6,%r9;
}
	// end inline asm
	ld.const.v2.f32 	{%f7, %f8}, [%rd9+8];
	// begin inline asm
	{ cvt.rn.f16x2.f32 %r15, %f8, %f7; }

	// end inline asm
	// begin inline asm
	{ cvt.rn.f16x2.f32 %r16, %f10, %f9; }

	// end inline asm
	// begin inline asm
	{mul.f16x2 %r17,%r15,%r16;
}
	// end inline asm
	// begin inline asm
	{add.f16x2 %r20,%r12,%r17;
}
	// end inline asm
	ld.const.v2.f32 	{%f11, %f12}, [%rd9+16];
	// begin inline asm
	{ cvt.rn.f16x2.f32 %r23, %f12, %f11; }

	// end inline asm
	ld.shared.v4.f32 	{%f13, %f14, %f17, %f18}, [shmem+16];
	// begin inline asm
	{ cvt.rn.f16x2.f32 %r24, %f14, %f13; }

	// end inline asm
	// begin inline asm
	{mul.f16x2 %r25,%r23,%r24;
}
	// end inline asm
	// begin inline asm
	{add.f16x2 %r28,%r20,%r25;
}
	// end inline asm
	ld.const.v2.f32 	{%f15, %f16}, [%rd9+24];
	// begin inline asm
	{ cvt.rn.f16x2.f32 %r31, %f16, %f15; }

	// end inline asm
	// begin inline asm
	{ cvt.rn.f16x2.f32 %r32, %f18, %f17; }

	// end inline asm
	// begin inline asm
	{mul.f16x2 %r33,%r31,%r32;
}
	// end inline asm
	// begin inline asm
	{add.f16x2 %r36,%r28,%r33;
}
	// end inline asm
	ld.const.v2.f32 	{%f19, %f20}, [%rd9+32];
	// begin inline asm
	{ cvt.rn.f16x2.f32 %r39, %f20, %f19; }

	// end inline asm
	ld.shared.v4.f32 	{%f21, %f22, %f25, %f26}, [shmem+32];
	// begin inline asm
	{ cvt.rn.f16x2.f32 %r40, %f22, %f21; }

	// end inline asm
	// begin inline asm
	{mul.f16x2 %r41,%r39,%r40;
}
	// end inline asm
	// begin inline asm
	{add.f16x2 %r44,%r36,%r41;
}
	// end inline asm
	ld.const.v2.f32 	{%f23, %f24}, [%rd9+40];
	// begin inline asm
	{ cvt.rn.f16x2.f32 %r47, %f24, %f23; }

	// end inline asm
	// begin inline asm
	{ cvt.rn.f16x2.f32 %r48, %f26, %f25; }

	// end inline asm
	// begin inline asm
	{mul.f16x2 %r49,%r47,%r48;
}
	// end inline asm
	// begin inline asm
	{add.f16x2 %r52,%r44,%r49;
}
	// end inline asm
	ld.const.v2.f32 	{%f27, %f28}, [%rd9+48];
	// begin inline asm
	{ cvt.rn.f16x2.f32 %r55, %f28, %f27; }

	// end inline asm
	ld.shared.v4.f32 	{%f29, %f30, %f33, %f34}, [shmem+48];
	// begin inline asm
	{ cvt.rn.f16x2.f32 %r56, %f30, %f29; }

	// end inline asm
	// begin inline asm
	{mul.f16x2 %r57,%r55,%r56;
}
	// end inline asm
	// begin inline asm
	{add.f16x2 %r60,%r52,%r57;
}
	// end inline asm
	ld.const.v2.f32 	{%f31, %f32}, [%rd9+56];
	// begin inline asm
	{ cvt.rn.f16x2.f32 %r63, %f32, %f31; }

	// end inline asm
	// begin inline asm
	{ cvt.rn.f16x2.f32 %r64, %f34, %f33; }

	// end inline asm
	// begin inline asm
	{mul.f16x2 %r65,%r63,%r64;
}
	// end inline asm
	// begin inline asm
	{add.f16x2 %r68,%r60,%r65;
}
	// end inline asm
	ld.const.v2.f32 	{%f35, %f36}, [%rd9+64];
	// begin inline asm
	{ cvt.rn.f16x2.f32 %r71, %f36, %f35; }

	// end inline asm
	ld.shared.v4.f32 	{%f37, %f38, %f41, %f42}, [shmem+64];
	// begin inline asm
	{ cvt.rn.f16x2.f32 %r72, %f38, %f37; }

	// end inline asm
	// begin inline asm
	{mul.f16x2 %r73,%r71,%r72;
}
	// end inline asm
	// begin inline asm
	{add.f16x2 %r76,%r68,%r73;
}
	// end inline asm
	ld.const.v2.f32 	{%f39, %f40}, [%rd9+72];
	// begin inline asm
	{ cvt.rn.f16x2.f32 %r79, %f40, %f39; }

	// end inline asm
	// begin inline asm
	{ cvt.rn.f16x2.f32 %r80, %f42, %f41; }

	// end inline asm
	// begin inline asm
	{mul.f16x2 %r81,%r79,%r80;
}
	// end inline asm
	// begin inline asm
	{add.f16x2 %r84,%r76,%r81;
}
	// end inline asm
	ld.const.v2.f32 	{%f43, %f44}, [%rd9+80];
	// begin inline asm
	{ cvt.rn.f16x2.f32 %r87, %f44, %f43; }

	// end inline asm
	ld.shared.v4.f32 	{%f45, %f46, %f49, %f50}, [shmem+80];
	// begin inline asm
	{ cvt.rn.f16x2.f32 %r88, %f46, %f45; }

	// end inline asm
	// begin inline asm
	{mul.f16x2 %r89,%r87,%r88;
}
	// end inline asm
	// begin inline asm
	{add.f16x2 %r92,%r84,%r89;
}
	// end inline asm
	ld.const.v2.f32 	{%f47, %f48}, [%rd9+88];
	// begin inline asm
	{ cvt.rn.f16x2.f32 %r95, %f48, %f47; }

	// end inline asm
	// begin inline asm
	{ cvt.rn.f16x2.f32 %r96, %f50, %f49; }

	// end inline asm
	// begin inline asm
	{mul.f16x2 %r97,%r95,%r96;
}
	// end inline asm
	// begin inline asm
	{add.f16x2 %r100,%r92,%r97;
}
	// end inline asm
	ld.const.v2.f32 	{%f51, %f52}, [%rd9+96];
	// begin inline asm
	{ cvt.rn.f16x2.f32 %r103, %f52, %f51; }

	// end inline asm
	ld.shared.v4.f32 	{%f53, %f54, %f57, %f58}, [shmem+96];
	// begin inline asm
	{ cvt.rn.f16x2.f32 %r104, %f54, %f53; }

	// end inline asm
	// begin inline asm
	{mul.f16x2 %r105,%r103,%r104;
}
	// end inline asm
	// begin inline asm
	{add.f16x2 %r108,%r100,%r105;
}
	// end inline asm
	ld.const.v2.f32 	{%f55, %f56}, [%rd9+104];
	// begin inline asm
	{ cvt.rn.f16x2.f32 %r111, %f56, %f55; }

	// end inline asm
	// begin inline asm
	{ cvt.rn.f16x2.f32 %r112, %f58, %f57; }

	// end inline asm
	// begin inline asm
	{mul.f16x2 %r113,%r111,%r112;
}
	// end inline asm
	// begin inline asm
	{add.f16x2 %r116,%r108,%r113;
}
	// end inline asm
	ld.const.v2.f32 	{%f59, %f60}, [%rd9+112];
	// begin inline asm
	{ cvt.rn.f16x2.f32 %r119, %f60, %f59; }

	// end inline asm
	ld.shared.v4.f32 	{%f61, %f62, %f65, %f66}, [shmem+112];
	// begin inline asm
	{ cvt.rn.f16x2.f32 %r120, %f62, %f61; }

	// end inline asm
	// begin inline asm
	{mul.f16x2 %r121,%r119,%r120;
}
	// end inline asm
	// begin inline asm
	{add.f16x2 %r124,%r116,%r121;
}
	// end inline asm
	ld.const.v2.f32 	{%f63, %f64}, [%rd9+120];
	// begin inline asm
	{ cvt.rn.f16x2.f32 %r127, %f64, %f63; }

	// end inline asm
	// begin inline asm
	{ cvt.rn.f16x2.f32 %r128, %f66, %f65; }

	// end inline asm
	// begin inline asm
	{mul.f16x2 %r129,%r127,%r128;
}
	// end inline asm
	// begin inline asm
	{add.f16x2 %r132,%r124,%r129;
}
	// end inline asm
	ld.const.v2.f32 	{%f67, %f68}, [%rd9+128];
	// begin inline asm
	{ cvt.rn.f16x2.f32 %r135, %f68, %f67; }

	// end inline asm
	ld.shared.v4.f32 	{%f69, %f70, %f73, %f74}, [shmem+128];
	// begin inline asm
	{ cvt.rn.f16x2.f32 %r136, %f70, %f69; }

	// end inline asm
	// begin inline asm
	{mul.f16x2 %r137,%r135,%r136;
}
	// end inline asm
	// begin inline asm
	{add.f16x2 %r140,%r132,%r137;
}
	// end inline asm
	ld.const.v2.f32 	{%f71, %f72}, [%rd9+136];
	// begin inline asm
	{ cvt.rn.f16x2.f32 %r143, %f72, %f71; }

	// end inline asm
	// begin inline asm
	{ cvt.rn.f16x2.f32 %r144, %f74, %f73; }

	// end inline asm
	// begin inline asm
	{mul.f16x2 %r145,%r143,%r144;
}
	// end inline asm
	// begin inline asm
	{add.f16x2 %r148,%r140,%r145;
}
	// end inline asm
	ld.const.v2.f32 	{%f75, %f76}, [%rd9+144];
	// begin inline asm
	{ cvt.rn.f16x2.f32 %r151, %f76, %f75; }

	// end inline asm
	ld.shared.v4.f32 	{%f77, %f78, %f81, %f82}, [shmem+144];
	// begin inline asm
	{ cvt.rn.f16x2.f32 %r152, %f78, %f77; }

	// end inline asm
	// begin inline asm
	{mul.f16x2 %r153,%r151,%r152;
}
	// end inline asm
	// begin inline asm
	{add.f16x2 %r156,%r148,%r153;
}
	// end inline asm
	ld.const.v2.f32 	{%f79, %f80}, [%rd9+152];
	// begin inline asm
	{ cvt.rn.f16x2.f32 %r159, %f80, %f79; }

	// end inline asm
	// begin inline asm
	{ cvt.rn.f16x2.f32 %r160, %f82, %f81; }

	// end inline asm
	// begin inline asm
	{mul.f16x2 %r161,%r159,%r160;
}
	// end inline asm
	// begin inline asm
	{add.f16x2 %r164,%r156,%r161;
}
	// end inline asm
	ld.const.v2.f32 	{%f83, %f84}, [%rd9+160];
	// begin inline asm
	{ cvt.rn.f16x2.f32 %r167, %f84, %f83; }

	// end inline asm
	ld.shared.v4.f32 	{%f85, %f86, %f89, %f90}, [shmem+160];
	// begin inline asm
	{ cvt.rn.f16x2.f32 %r168, %f86, %f85; }

	// end inline asm
	// begin inline asm
	{mul.f16x2 %r169,%r167,%r168;
}
	// end inline asm
	// begin inline asm
	{add.f16x2 %r172,%r164,%r169;
}
	// end inline asm
	ld.const.v2.f32 	{%f87, %f88}, [%rd9+168];
	// begin inline asm
	{ cvt.rn.f16x2.f32 %r175, %f88, %f87; }

	// end inline asm
	// begin inline asm
	{ cvt.rn.f16x2.f32 %r176, %f90, %f89; }

	// end inline asm
	// begin inline asm
	{mul.f16x2 %r177,%r175,%r176;
}
	// end inline asm
	// begin inline asm
	{add.f16x2 %r180,%r172,%r177;
}
	// end inline asm
	ld.const.v2.f32 	{%f91, %f92}, [%rd9+176];
	// begin inline asm
	{ cvt.rn.f16x2.f32 %r183, %f92, %f91; }

	// end inline asm
	ld.shared.v4.f32 	{%f93, %f94, %f97, %f98}, [shmem+176];
	// begin inline asm
	{ cvt.rn.f16x2.f32 %r184, %f94, %f93; }

	// end inline asm
	// begin inline asm
	{mul.f16x2 %r185,%r183,%r184;
}
	// end inline asm
	// begin inline asm
	{add.f16x2 %r188,%r180,%r185;
}
	// end inline asm
	ld.const.v2.f32 	{%f95, %f96}, [%rd9+184];
	// begin inline asm
	{ cvt.rn.f16x2.f32 %r191, %f96, %f95; }

	// end inline asm
	// begin inline asm
	{ cvt.rn.f16x2.f32 %r192, %f98, %f97; }

	// end inline asm
	// begin inline asm
	{mul.f16x2 %r193,%r191,%r192;
}
	// end inline asm
	// begin inline asm
	{add.f16x2 %r196,%r188,%r193;
}
	// end inline asm
	ld.const.v2.f32 	{%f99, %f100}, [%rd9+192];
	// begin inline asm
	{ cvt.rn.f16x2.f32 %r199, %f100, %f99; }

	// end inline asm
	ld.shared.v4.f32 	{%f101, %f102, %f105, %f106}, [shmem+192];
	// begin inline asm
	{ cvt.rn.f16x2.f32 %r200, %f102, %f101; }

	// end inline asm
	// begin inline asm
	{mul.f16x2 %r201,%r199,%r200;
}
	// end inline asm
	// begin inline asm
	{add.f16x2 %r204,%r196,%r201;
}
	// end inline asm
	ld.const.v2.f32 	{%f103, %f104}, [%rd9+200];
	// begin inline asm
	{ cvt.rn.f16x2.f32 %r207, %f104, %f103; }

	// end inline asm
	// begin inline asm
	{ cvt.rn.f16x2.f32 %r208, %f106, %f105; }

	// end inline asm
	// begin inline asm
	{mul.f16x2 %r209,%r207,%r208;
}
	// end inline asm
	// begin inline asm
	{add.f16x2 %r212,%r204,%r209;
}
	// end inline asm
	ld.const.v2.f32 	{%f107, %f108}, [%rd9+208];
	// begin inline asm
	{ cvt.rn.f16x2.f32 %r215, %f108, %f107; }

	// end inline asm
	ld.shared.v4.f32 	{%f109, %f110, %f113, %f114}, [shmem+208];
	// begin inline asm
	{ cvt.rn.f16x2.f32 %r216, %f110, %f109; }

	// end inline asm
	// begin inline asm
	{mul.f16x2 %r217,%r215,%r216;
}
	// end inline asm
	// begin inline asm
	{add.f16x2 %r220,%r212,%r217;
}
	// end inline asm
	ld.const.v2.f32 	{%f111, %f112}, [%rd9+216];
	// begin inline asm
	{ cvt.rn.f16x2.f32 %r223, %f112, %f111; }

	// end inline asm
	// begin inline asm
	{ cvt.rn.f16x2.f32 %r224, %f114, %f113; }

	// end inline asm
	// begin inline asm
	{mul.f16x2 %r225,%r223,%r224;
}
	// end inline asm
	// begin inline asm
	{add.f16x2 %r228,%r220,%r225;
}
	// end inline asm
	ld.const.v2.f32 	{%f115, %f116}, [%rd9+224];
	// begin inline asm
	{ cvt.rn.f16x2.f32 %r231, %f116, %f115; }

	// end inline asm
	ld.shared.v4.f32 	{%f117, %f118, %f121, %f122}, [shmem+224];
	// begin inline asm
	{ cvt.rn.f16x2.f32 %r232, %f118, %f117; }

	// end inline asm
	// begin inline asm
	{mul.f16x2 %r233,%r231,%r232;
}
	// end inline asm
	// begin inline asm
	{add.f16x2 %r236,%r228,%r233;
}
	// end inline asm
	ld.const.v2.f32 	{%f119, %f120}, [%rd9+232];
	// begin inline asm
	{ cvt.rn.f16x2.f32 %r239, %f120, %f119; }

	// end inline asm
	// begin inline asm
	{ cvt.rn.f16x2.f32 %r240, %f122, %f121; }

	// end inline asm
	// begin inline asm
	{mul.f16x2 %r241,%r239,%r240;
}
	// end inline asm
	// begin inline asm
	{add.f16x2 %r244,%r236,%r241;
}
	// end inline asm
	ld.const.v2.f32 	{%f123, %f124}, [%rd9+240];
	// begin inline asm
	{ cvt.rn.f16x2.f32 %r247, %f124, %f123; }

	// end inline asm
	ld.shared.v4.f32 	{%f125, %f126, %f129, %f130}, [shmem+240];
	// begin inline asm
	{ cvt.rn.f16x2.f32 %r248, %f126, %f125; }

	// end inline asm
	// begin inline asm
	{mul.f16x2 %r249,%r247,%r248;
}
	// end inline asm
	// begin inline asm
	{add.f16x2 %r252,%r244,%r249;
}
	// end inline asm
	ld.const.v2.f32 	{%f127, %f128}, [%rd9+248];
	// begin inline asm
	{ cvt.rn.f16x2.f32 %r255, %f128, %f127; }

	// end inline asm
	// begin inline asm
	{ cvt.rn.f16x2.f32 %r256, %f130, %f129; }

	// end inline asm
	// begin inline asm
	{mul.f16x2 %r257,%r255,%r256;
}
	// end inline asm
	// begin inline asm
	{add.f16x2 %r260,%r252,%r257;
}
	// end inline asm
	// begin inline asm
	{.reg .f16 low,high;
  mov.b32 {low,high},%r260;
  cvt.f32.f16 %f131, low;}

	// end inline asm
	// begin inline asm
	{.reg .f16 low,high;
  mov.b32 {low,high},%r260;
  cvt.f32.f16 %f132, high;}

	// end inline asm
	add.s64 	%rd10, %rd3, %rd5;
	st.global.v2.f32 	[%rd10], {%f131, %f132};
$L__BB1_2:
	ret;

}


// ===== COMPILED SASS (sm_100) =====

	.target	sm_100

	.elftype	@"ET_EXEC"


//--------------------- .note.nv.tkinfo           --------------------------
	.section	.note.nv.tkinfo,"",@"SHT_NOTE"
	.sectionflags	@"SHF_NOTE_NV_TKINFO"
	.tkinfo
        /*0018*/ 	.word	0x00000002
        /*0030*/ 	.string	""
        /*0030*/ 	.string	"ptxas"
        /*0030*/ 	.string	"Cuda compilation tools, release 13.0, V13.0.88"
        /*0030*/ 	.string	"Build cuda_13.0.r13.0/compiler.36424714_0"
        /*0030*/ 	.string	"-arch sm_100 -m 64 "



//--------------------- .note.nv.cuinfo           --------------------------
	.section	.note.nv.cuinfo,"",@"SHT_NOTE"
	.sectionflags	@"SHF_NOTE_NV_CUINFO"
        /*0018*/ 	.short	0x0002
        /*001a*/ 	.short	0x0064
        /*001c*/ 	.short	0x0082
	.zero		2


//--------------------- .nv.info                  --------------------------
	.section	.nv.info,"",@"SHT_CUDA_INFO"
	.align	4


	//----- nvinfo : EIATTR_REGCOUNT
	.align		4
        /*0000*/ 	.byte	0x04, 0x2f
        /*0002*/ 	.short	(.L_2 - .L_1)
	.align		4
.L_1:
        /*0004*/ 	.word	index@(_Z19fft32_matrix_kernelPK6float2PS_i)
        /*0008*/ 	.word	0x00000020


	//----- nvinfo : EIATTR_FRAME_SIZE
	.align		4
.L_2:
        /*000c*/ 	.byte	0x04, 0x11
        /*000e*/ 	.short	(.L_4 - .L_3)
	.align		4
.L_3:
        /*0010*/ 	.word	index@(_Z19fft32_matrix_kernelPK6float2PS_i)
        /*0014*/ 	.word	0x00000000


	//----- nvinfo : EIATTR_REGCOUNT
	.align		4
.L_4:
        /*0018*/ 	.byte	0x04, 0x2f
        /*001a*/ 	.short	(.L_6 - .L_5)
	.align		4
.L_5:
        /*001c*/ 	.word	index@(_Z17fft32_wmma_kernelPK6float2PS_i)
        /*0020*/ 	.word	0x0000001e


	//----- nvinfo : EIATTR_FRAME_SIZE
	.align		4
.L_6:
        /*0024*/ 	.byte	0x04, 0x11
        /*0026*/ 	.short	(.L_8 - .L_7)
	.align		4
.L_7:
        /*0028*/ 	.word	index@(_Z17fft32_wmma_kernelPK6float2PS_i)
        /*002c*/ 	.word	0x00000000


	//----- nvinfo : EIATTR_MIN_STACK_SIZE
	.align		4
.L_8:
        /*0030*/ 	.byte	0x04, 0x12
        /*0032*/ 	.short	(.L_10 - .L_9)
	.align		4
.L_9:
        /*0034*/ 	.word	index@(_Z17fft32_wmma_kernelPK6float2PS_i)
        /*0038*/ 	.word	0x00000000


	//----- nvinfo : EIATTR_MIN_STACK_SIZE
	.align		4
.L_10:
        /*003c*/ 	.byte	0x04, 0x12
        /*003e*/ 	.short	(.L_12 - .L_11)
	.align		4
.L_11:
        /*0040*/ 	.word	index@(_Z19fft32_matrix_kernelPK6float2PS_i)
        /*0044*/ 	.word	0x00000000
.L_12:


//--------------------- .nv.compat                --------------------------
	.section	.nv.compat,"",@"SHT_CUDA_COMPAT_INFO"
	.align	4
        /*0000*/ 	.byte	0x02, 0x09, 0x00, 0x00, 0x02, 0x02, 0x01, 0x00, 0x02, 0x05, 0x05, 0x00, 0x03, 0x07, 0x01, 0x01
        /*0010*/ 	.byte	0x02, 0x03, 0x00, 0x00, 0x02, 0x06, 0x01, 0x00, 0x04, 0x0b, 0x08, 0x00, 0x09, 0x00, 0x00, 0x00
        /*0020*/ 	.byte	0x00, 0x00, 0x00, 0x00


//--------------------- .nv.info._Z17fft32_wmma_kernelPK6float2PS_i --------------------------
	.section	.nv.info._Z17fft32_wmma_kernelPK6float2PS_i,"",@"SHT_CUDA_INFO"
	.sectionflags	@""
	.align	4


	//----- nvinfo : EIATTR_CUDA_API_VERSION
	.align		4
        /*0000*/ 	.byte	0x04, 0x37
        /*0002*/ 	.short	(.L_14 - .L_13)
.L_13:
        /*0004*/ 	.word	0x00000082


	//----- nvinfo : EIATTR_KPARAM_INFO
	.align		4
.L_14:
        /*0008*/ 	.byte	0x04, 0x17
        /*000a*/ 	.short	(.L_16 - .L_15)
.L_15:
        /*000c*/ 	.word	0x00000000
        /*0010*/ 	.short	0x0002
        /*0012*/ 	.short	0x0010
        /*0014*/ 	.byte	0x00, 0xf0, 0x11, 0x00


	//----- nvinfo : EIATTR_KPARAM_INFO
	.align		4
.L_16:
        /*0018*/ 	.byte	0x04, 0x17
        /*001a*/ 	.short	(.L_18 - .L_17)
.L_17:
        /*001c*/ 	.word	0x00000000
        /*0020*/ 	.short	0x0001
        /*0022*/ 	.short	0x0008
        /*0024*/ 	.byte	0x00, 0xf5, 0x21, 0x00


	//----- nvinfo : EIATTR_KPARAM_INFO
	.align		4
.L_18:
        /*0028*/ 	.byte	0x04, 0x17
        /*002a*/ 	.short	(.L_20 - .L_19)
.L_19:
        /*002c*/ 	.word	0x00000000
        /*0030*/ 	.short	0x0000
        /*0032*/ 	.short	0x0000
        /*0034*/ 	.byte	0x00, 0xf5, 0x21, 0x00


	//----- nvinfo : EIATTR_SPARSE_MMA_MASK
	.align		4
.L_20:
        /*0038*/ 	.byte	0x03, 0x50
        /*003a*/ 	.short	0x0000


	//----- nvinfo : EIATTR_MAXREG_COUNT
	.align		4
        /*003c*/ 	.byte	0x03, 0x1b
        /*003e*/ 	.short	0x00ff


	//----- nvinfo : EIATTR_NUM_BARRIERS
	.align		4
        /*0040*/ 	.byte	0x02, 0x4c
        /*0042*/ 	.byte	0x01
	.zero		1


	//----- nvinfo : EIATTR_MERCURY_ISA_VERSION
	.align		4
        /*0044*/ 	.byte	0x03, 0x5f
        /*0046*/ 	.short	0x0101


	//----- nvinfo : EIATTR_VRC_CTA_INIT_COUNT
	.align		4
        /*0048*/ 	.byte	0x02, 0x4a
	.zero		1
	.zero		1


	//----- nvinfo : EIATTR_EXIT_INSTR_OFFSETS
	.align		4
        /*004c*/ 	.byte	0x04, 0x1c
        /*004e*/ 	.short	(.L_22 - .L_21)


	//   ....[0]....
.L_21:
        /*0050*/ 	.word	0x00000060


	//   ....[1]....
        /*0054*/ 	.word	0x00000aa0


	//----- nvinfo : EIATTR_CBANK_PARAM_SIZE
	.align		4
.L_22:
        /*0058*/ 	.byte	0x03, 0x19
        /*005a*/ 	.short	0x0014


	//----- nvinfo : EIATTR_PARAM_CBANK
	.align		4
        /*005c*/ 	.byte	0x04, 0x0a
        /*005e*/ 	.short	(.L_24 - .L_23)
	.align		4
.L_23:
        /*0060*/ 	.word	index@(.nv.constant0._Z17fft32_wmma_kernelPK6float2PS_i)
        /*0064*/ 	.short	0x0380
        /*0066*/ 	.short	0x0014


	//----- nvinfo : EIATTR_SW_WAR
	.align		4
.L_24:
        /*0068*/ 	.byte	0x04, 0x36
        /*006a*/ 	.short	(.L_26 - .L_25)
.L_25:
        /*006c*/ 	.word	0x00000008
.L_26:


//--------------------- .nv.info._Z19fft32_matrix_kernelPK6float2PS_i --------------------------
	.section	.nv.info._Z19fft32_matrix_kernelPK6float2PS_i,"",@"SHT_CUDA_INFO"
	.sectionflags	@""
	.align	4


	//----- nvinfo : EIATTR_CUDA_API_VERSION
	.align		4
        /*0000*/ 	.byte	0x04, 0x37
        /*0002*/ 	.short	(.L_28 - .L_27)
.L_27:
        /*0004*/ 	.word	0x00000082


	//----- nvinfo : EIATTR_KPARAM_INFO
	.align		4
.L_28:
        /*0008*/ 	.byte	0x04, 0x17
        /*000a*/ 	.short	(.L_30 - .L_29)
.L_29:
        /*000c*/ 	.word	0x00000000
        /*0010*/ 	.short	0x0002
        /*0012*/ 	.short	0x0010
        /*0014*/ 	.byte	0x00, 0xf0, 0x11, 0x00


	//----- nvinfo : EIATTR_KPARAM_INFO
	.align		4
.L_30:
        /*0018*/ 	.byte	0x04, 0x17
        /*001a*/ 	.short	(.L_32 - .L_31)
.L_31:
        /*001c*/ 	.word	0x00000000
        /*0020*/ 	.short	0x0001
        /*0022*/ 	.short	0x0008
        /*0024*/ 	.byte	0x00, 0xf5, 0x21, 0x00


	//----- nvinfo : EIATTR_KPARAM_INFO
	.align		4
.L_32:
        /*0028*/ 	.byte	0x04, 0x17
        /*002a*/ 	.short	(.L_34 - .L_33)
.L_33:
        /*002c*/ 	.word	0x00000000
        /*0030*/ 	.short	0x0000
        /*0032*/ 	.short	0x0000
        /*0034*/ 	.byte	0x00, 0xf5, 0x21, 0x00


	//----- nvinfo : EIATTR_SPARSE_MMA_MASK
	.align		4
.L_34:
        /*0038*/ 	.byte	0x03, 0x50
        /*003a*/ 	.short	0x0000


	//----- nvinfo : EIATTR_MAXREG_COUNT
	.align		4
        /*003c*/ 	.byte	0x03, 0x1b
        /*003e*/ 	.short	0x00ff


	//----- nvinfo : EIATTR_NUM_BARRIERS
	.align		4
        /*0040*/ 	.byte	0x02, 0x4c
        /*0042*/ 	.byte	0x01
	.zero		1


	//----- nvinfo : EIATTR_MERCURY_ISA_VERSION
	.align		4
        /*0044*/ 	.byte	0x03, 0x5f
        /*0046*/ 	.short	0x0101


	//----- nvinfo : EIATTR_VRC_CTA_INIT_COUNT
	.align		4
        /*0048*/ 	.byte	0x02, 0x4a
	.zero		1
	.zero		1


	//----- nvinfo : EIATTR_EXIT_INSTR_OFFSETS
	.align		4
        /*004c*/ 	.byte	0x04, 0x1c
        /*004e*/ 	.short	(.L_36 - .L_35)


	//   ....[0]....
.L_35:
        /*0050*/ 	.word	0x00000060


	//   ....[1]....
        /*0054*/ 	.word	0x00001080


	//----- nvinfo : EIATTR_CBANK_PARAM_SIZE
	.align		4
.L_36:
        /*0058*/ 	.byte	0x03, 0x19
        /*005a*/ 	.short	0x0014


	//----- nvinfo : EIATTR_PARAM_CBANK
	.align		4
        /*005c*/ 	.byte	0x04, 0x0a
        /*005e*/ 	.short	(.L_38 - .L_37)
	.align		4
.L_37:
        /*0060*/ 	.word	index@(.nv.constant0._Z19fft32_matrix_kernelPK6float2PS_i)
        /*0064*/ 	.short	0x0380
        /*0066*/ 	.short	0x0014


	//----- nvinfo : EIATTR_SW_WAR
	.align		4
.L_38:
        /*0068*/ 	.byte	0x04, 0x36
        /*006a*/ 	.short	(.L_40 - .L_39)
.L_39:
        /*006c*/ 	.word	0x00000008
.L_40:


//--------------------- .nv.callgraph             --------------------------
	.section	.nv.callgraph,"",@"SHT_CUDA_CALLGRAPH"
	.align	4
	.sectionentsize	8
	.align		4
        /*0000*/ 	.word	0x00000000
	.align		4
        /*0004*/ 	.word	0xffffffff
	.align		4
        /*0008*/ 	.word	0x00000000
	.align		4
        /*000c*/ 	.word	0xfffffffe
	.align		4
        /*0010*/ 	.word	0x00000000
	.align		4
        /*0014*/ 	.word	0xfffffffd
	.align		4
        /*0018*/ 	.word	0x00000000
	.align		4
        /*001c*/ 	.word	0xfffffffc


//--------------------- .nv.constant3             --------------------------
	.section	.nv.constant3,"a",@progbits
	.align	8
.nv.constant3:
	.type		fft32_matrix,@object
	.size		fft32_matrix,(.L_0 - fft32_matrix)
fft32_matrix:
	.zero		8192
.L_0:


//--------------------- .text._Z17fft32_wmma_kernelPK6float2PS_i --------------------------
	.section	.text._Z17fft32_wmma_kernelPK6float2PS_i,"ax",@progbits
	.align	128
        .global         _Z17fft32_wmma_kernelPK6float2PS_i
        .type           _Z17fft32_wmma_kernelPK6float2PS_i,@function
        .size           _Z17fft32_wmma_kernelPK6float2PS_i,(.L_x_2 - _Z17fft32_wmma_kernelPK6float2PS_i)
        .other          _Z17fft32_wmma_kernelPK6float2PS_i,@"STO_CUDA_ENTRY STV_DEFAULT"
_Z17fft32_wmma_kernelPK6float2PS_i:
.text._Z17fft32_wmma_kernelPK6float2PS_i:
[----:B------:R-:W-:Y:S01]  /*0000*/  LDC R1, c[0x0][0x37c] ;  /* 0x0000df00ff017b82 */ /* 0x000fe20000000800 */
[----:B------:R-:W0:Y:S01]  /*0010*/  S2R R0, SR_TID.X ;  /* 0x0000000000007919 */ /* 0x000e220000002100 */
[----:B------:R-:W1:Y:S01]  /*0020*/  LDCU UR4, c[0x0][0x390] ;  /* 0x00007200ff0477ac */ /* 0x000e620008000800 */
[----:B------:R-:W0:Y:S02]  /*0030*/  S2R R3, SR_CTAID.X ;  /* 0x0000000000037919 */ /* 0x000e240000002500 */
[----:B0-----:R-:W-:-:S05]  /*0040*/  IMAD R0, R3, 0x20, R0 ;  /* 0x0000002003007824 */ /* 0x001fca00078e0200 */
[----:B-1----:R-:W-:-:S13]  /*0050*/  ISETP.GE.AND P0, PT, R0, UR4, PT ;  /* 0x0000000400007c0c */ /* 0x002fda000bf06270 */
[----:B------:R-:W-:Y:S05]  /*0060*/  @P0 EXIT ;  /* 0x000000000000094d */ /* 0x000fea0003800000 */
[----:B------:R-:W0:Y:S01]  /*0070*/  S2R R5, SR_TID.Y ;  /* 0x0000000000057919 */ /* 0x000e220000002200 */
[----:B------:R-:W1:Y:S01]  /*0080*/  LDC.64 R2, c[0x0][0x380] ;  /* 0x0000e000ff027b82 */ /* 0x000e620000000a00 */
[----:B------:R-:W2:Y:S01]  /*0090*/  LDCU.64 UR6, c[0x0][0x358] ;  /* 0x00006b00ff0677ac */ /* 0x000ea20008000a00 */
[----:B0-----:R-:W-:-:S04]  /*00a0*/  IMAD R0, R0, 0x20, R5 ;  /* 0x0000002000007824 */ /* 0x001fc800078e0205 */
[----:B-1----:R-:W-:-:S05]  /*00b0*/  IMAD.WIDE.U32 R2, R0, 0x8, R2 ;  /* 0x0000000800027825 */ /* 0x002fca00078e0002 */
[----:B--2---:R0:W2:Y:S01]  /*00c0*/  LDG.E.64 R18, desc[UR6][R2.64] ;  /* 0x0000000602127981 */ /* 0x0040a2000c1e1b00 */
[----:B------:R-:W1:Y:S01]  /*00d0*/  S2UR UR5, SR_CgaCtaId ;  /* 0x00000000000579c3 */ /* 0x000e620000008800 */
[----:B------:R-:W-:Y:S01]  /*00e0*/  UMOV UR4, 0x400 ;  /* 0x0000040000047882 */ /* 0x000fe20000000000 */
[----:B------:R-:W-:-:S04]  /*00f0*/  IMAD.SHL.U32 R26, R5, 0x20, RZ ;  /* 0x00000020051a7824 */ /* 0x000fc800078e00ff */
[----:B------:R-:W-:-:S04]  /*0100*/  IMAD.SHL.U32 R26, R26, 0x8, RZ ;  /* 0x000000081a1a7824 */ /* 0x000fc800078e00ff */
[----:B------:R-:W3:Y:S08]  /*0110*/  LDC.64 R22, c[0x3][R26] ;  /* 0x00c000001a167b82 */ /* 0x000ef00000000a00 */
[----:B------:R-:W4:Y:S01]  /*0120*/  LDC.64 R10, c[0x3][R26+0x8] ;  /* 0x00c002001a0a7b82 */ /* 0x000f220000000a00 */
[----:B-1----:R-:W-:-:S07]  /*0130*/  ULEA UR4, UR5, UR4, 0x18 ;  /* 0x0000000405047291 */ /* 0x002fce000f8ec0ff */
[----:B------:R-:W1:Y:S01]  /*0140*/  LDC.64 R8, c[0x3][R26+0x10] ;  /* 0x00c004001a087b82 */ /* 0x000e620000000a00 */
[----:B------:R-:W-:-:S07]  /*0150*/  LEA R16, R5, UR4, 0x3 ;  /* 0x0000000405107c11 */ /* 0x000fce000f8e18ff */
[----:B------:R-:W5:Y:S08]  /*0160*/  LDC.64 R20, c[0x3][R26+0x18] ;  /* 0x00c006001a147b82 */ /* 0x000f700000000a00 */
[----:B------:R-:W1:Y:S08]  /*0170*/  LDC.64 R24, c[0x3][R26+0x20] ;  /* 0x00c008001a187b82 */ /* 0x000e700000000a00 */
[----:B0-----:R-:W0:Y:S01]  /*0180*/  LDC.64 R2, c[0x3][R26+0x28] ;  /* 0x00c00a001a027b82 */ /* 0x001e220000000a00 */
[----:B---3--:R-:W-:-:S02]  /*0190*/  F2FP.F16.F32.PACK_AB R22, R23, R22 ;  /* 0x000000161716723e */ /* 0x008fc400000000ff */
[----:B----4-:R-:W-:Y:S02]  /*01a0*/  F2FP.F16.F32.PACK_AB R10, R11, R10 ;  /* 0x0000000a0b0a723e */ /* 0x010fe400000000ff */
[----:B-----5:R-:W-:Y:S02]  /*01b0*/  F2FP.F16.F32.PACK_AB R20, R21, R20 ;  /* 0x000000141514723e */ /* 0x020fe400000000ff */
[----:B-1----:R-:W-:Y:S01]  /*01c0*/  F2FP.F16.F32.PACK_AB R24, R25, R24 ;  /* 0x000000181918723e */ /* 0x002fe200000000ff */
[----:B--2---:R1:W-:Y:S01]  /*01d0*/  STS.64 [R16], R18 ;  /* 0x0000001210007388 */ /* 0x0043e20000000a00 */
[----:B------:R-:W-:Y:S08]  /*01e0*/  BAR.SYNC.DEFER_BLOCKING 0x0 ;  /* 0x0000000000007b1d */ /* 0x000ff00000010000 */
[----:B-1----:R-:W1:Y:S01]  /*01f0*/  LDC.64 R18, c[0x3][R26+0x38] ;  /* 0x00c00e001a127b82 */ /* 0x002e620000000a00 */
[----:B------:R-:W2:Y:S04]  /*0200*/  LDS.128 R4, [UR4] ;  /* 0x00000004ff047984 */ /* 0x000ea80008000c00 */
[----:B------:R-:W3:Y:S01]  /*0210*/  LDS.128 R12, [UR4+0x10] ;  /* 0x00001004ff0c7984 */ /* 0x000ee20008000c00 */
[----:B--2---:R-:W-:-:S02]  /*0220*/  F2FP.F16.F32.PACK_AB R4, R5, R4 ;  /* 0x000000040504723e */ /* 0x004fc400000000ff */
[----:B------:R-:W-:Y:S02]  /*0230*/  F2FP.F16.F32.PACK_AB R17, R7, R6 ;  /* 0x000000060711723e */ /* 0x000fe400000000ff */
[----:B---3--:R-:W-:Y:S01]  /*0240*/  F2FP.F16.F32.PACK_AB R12, R13, R12 ;  /* 0x0000000c0d0c723e */ /* 0x008fe200000000ff */
[----:B------:R-:W-:Y:S01]  /*0250*/  HFMA2 R16, R22, R4, RZ ;  /* 0x0000000416107231 */ /* 0x000fe200000000ff */
[----:B------:R-:W-:Y:S01]  /*0260*/  F2FP.F16.F32.PACK_AB R14, R15, R14 ;  /* 0x0000000e0f0e723e */ /* 0x000fe200000000ff */
[----:B------:R-:W2:Y:S01]  /*0270*/  LDS.128 R4, [UR4+0x20] ;  /* 0x00002004ff047984 */ /* 0x000ea20008000c00 */
[----:B------:R-:W3:Y:S01]  /*0280*/  LDC.64 R22, c[0x3][R26+0x30] ;  /* 0x00c00c001a167b82 */ /* 0x000ee20000000a00 */
[----:B------:R-:W-:Y:S01]  /*0290*/  HFMA2 R16, R10, R17, R16 ;  /* 0x000000110a107231 */ /* 0x000fe20000000010 */
[----:B------:R-:W-:Y:S02]  /*02a0*/  F2FP.F16.F32.PACK_AB R17, R9, R8 ;  /* 0x000000080911723e */ /* 0x000fe400000000ff */
[----:B------:R-:W4:Y:S03]  /*02b0*/  LDS.128 R8, [UR4+0x30] ;  /* 0x00003004ff087984 */ /* 0x000f260008000c00 */
[----:B------:R-:W-:-:S02]  /*02c0*/  HFMA2 R12, R17, R12, R16 ;  /* 0x0000000c110c7231 */ /* 0x000fc40000000010 */
[----:B------:R-:W5:Y:S02]  /*02d0*/  LDC.64 R16, c[0x3][R26+0x40] ;  /* 0x00c010001a107b82 */ /* 0x000f640000000a00 */
[----:B------:R-:W-:Y:S02]  /*02e0*/  HFMA2 R27, R20, R14, R12 ;  /* 0x0000000e141b7231 */ /* 0x000fe4000000000c */
[----:B------:R-:W5:Y:S04]  /*02f0*/  LDS.128 R12, [UR4+0x40] ;  /* 0x00004004ff0c7984 */ /* 0x000f680008000c00 */
[----:B------:R-:W5:Y:S01]  /*0300*/  LDC.64 R20, c[0x3][R26+0x48] ;  /* 0x00c012001a147b82 */ /* 0x000f620000000a00 */
[----:B--2---:R-:W-:Y:S02]  /*0310*/  F2FP.F16.F32.PACK_AB R4, R5, R4 ;  /* 0x000000040504723e */ /* 0x004fe400000000ff */
[----:B------:R-:W-:-:S02]  /*0320*/  F2FP.F16.F32.PACK_AB R6, R7, R6 ;  /* 0x000000060706723e */ /* 0x000fc400000000ff */
[----:B0-----:R-:W-:Y:S01]  /*0330*/  F2FP.F16.F32.PACK_AB R5, R3, R2 ;  /* 0x000000020305723e */ /* 0x001fe200000000ff */
[----:B------:R-:W-:Y:S02]  /*0340*/  HFMA2 R4, R24, R4, R27 ;  /* 0x0000000418047231 */ /* 0x000fe4000000001b */
[----:B------:R-:W0:Y:S01]  /*0350*/  LDC.64 R2, c[0x3][R26+0x50] ;  /* 0x00c014001a027b82 */ /* 0x000e220000000a00 */
[----:B---3--:R-:W-:Y:S02]  /*0360*/  F2FP.F16.F32.PACK_AB R22, R23, R22 ;  /* 0x000000161716723e */ /* 0x008fe400000000ff */
[----:B----4-:R-:W-:Y:S02]  /*0370*/  F2FP.F16.F32.PACK_AB R8, R9, R8 ;  /* 0x000000080908723e */ /* 0x010fe400000000ff */
[----:B-1----:R-:W-:-:S03]  /*0380*/  F2FP.F16.F32.PACK_AB R9, R19, R18 ;  /* 0x000000121309723e */ /* 0x002fc600000000ff */
[----:B------:R-:W1:Y:S01]  /*0390*/  LDC.64 R18, c[0x3][R26+0x60] ;  /* 0x00c018001a127b82 */ /* 0x000e620000000a00 */
[----:B------:R-:W-:Y:S01]  /*03a0*/  HFMA2 R4, R5, R6, R4 ;  /* 0x0000000605047231 */ /* 0x000fe20000000004 */
[----:B------:R-:W-:-:S03]  /*03b0*/  F2FP.F16.F32.PACK_AB R10, R11, R10 ;  /* 0x0000000a0b0a723e */ /* 0x000fc600000000ff */
[----:B------:R-:W-:Y:S02]  /*03c0*/  HFMA2 R8, R22, R8, R4 ;  /* 0x0000000816087231 */ /* 0x000fe40000000004 */
[----:B------:R-:W2:Y:S01]  /*03d0*/  LDS.128 R4, [UR4+0x50] ;  /* 0x00005004ff047984 */ /* 0x000ea20008000c00 */
[----:B------:R-:W3:Y:S01]  /*03e0*/  LDC.64 R22, c[0x3][R26+0x58] ;  /* 0x00c016001a167b82 */ /* 0x000ee20000000a00 */
[----:B-----5:R-:W-:Y:S02]  /*03f0*/  F2FP.F16.F32.PACK_AB R25, R17, R16 ;  /* 0x000000101119723e */ /* 0x020fe400000000ff */
[----:B------:R-:W-:Y:S02]  /*0400*/  F2FP.F16.F32.PACK_AB R12, R13, R12 ;  /* 0x0000000c0d0c723e */ /* 0x000fe400000000ff */
[----:B------:R-:W-:Y:S01]  /*0410*/  F2FP.F16.F32.PACK_AB R14, R15, R14 ;  /* 0x0000000e0f0e723e */ /* 0x000fe200000000ff */
[----:B------:R-:W-:Y:S02]  /*0420*/  HFMA2 R24, R9, R10, R8 ;  /* 0x0000000a09187231 */ /* 0x000fe40000000008 */
[----:B------:R-:W4:Y:S01]  /*0430*/  LDC.64 R16, c[0x3][R26+0x68] ;  /* 0x00c01a001a107b82 */ /* 0x000f220000000a00 */
[----:B------:R-:W5:Y:S01]  /*0440*/  LDS.128 R8, [UR4+0x60] ;  /* 0x00006004ff087984 */ /* 0x000f620008000c00 */
[----:B------:R-:W-:Y:S01]  /*0450*/  F2FP.F16.F32.PACK_AB R20, R21, R20 ;  /* 0x000000141514723e */ /* 0x000fe200000000ff */
[----:B------:R-:W-:-:S05]  /*0460*/  HFMA2 R12, R25, R12, R24 ;  /* 0x0000000c190c7231 */ /* 0x000fca0000000018 */
[----:B------:R-:W4:Y:S01]  /*0470*/  LDC.64 R24, c[0x3][R26+0x70] ;  /* 0x00c01c001a187b82 */ /* 0x000f220000000a00 */
[----:B------:R-:W-:Y:S02]  /*0480*/  HFMA2 R20, R20, R14, R12 ;  /* 0x0000000e14147231 */ /* 0x000fe4000000000c */
[----:B------:R-:W4:Y:S01]  /*0490*/  LDS.128 R12, [UR4+0x70] ;  /* 0x00007004ff0c7984 */ /* 0x000f220008000c00 */
[----:B0-----:R-:W-:-:S04]  /*04a0*/  F2FP.F16.F32.PACK_AB R21, R3, R2 ;  /* 0x000000020315723e */ /* 0x001fc800000000ff */
[----:B------:R-:W0:Y:S01]  /*04b0*/  LDC.64 R2, c[0x3][R26+0x78] ;  /* 0x00c01e001a027b82 */ /* 0x000e220000000a00 */
[----:B--2---:R-:W-:Y:S02]  /*04c0*/  F2FP.F16.F32.PACK_AB R4, R5, R4 ;  /* 0x000000040504723e */ /* 0x004fe400000000ff */
[----:B------:R-:W-:-:S03]  /*04d0*/  F2FP.F16.F32.PACK_AB R6, R7, R6 ;  /* 0x000000060706723e */ /* 0x000fc600000000ff */
[----:B------:R-:W-:Y:S02]  /*04e0*/  HFMA2 R4, R21, R4, R20 ;  /* 0x0000000415047231 */ /* 0x000fe40000000014 */
[----:B------:R-:W2:Y:S01]  /*04f0*/  LDC.64 R20, c[0x3][R26+0x80] ;  /* 0x00c020001a147b82 */ /* 0x000ea20000000a00 */
[----:B---3--:R-:W-:Y:S02]  /*0500*/  F2FP.F16.F32.PACK_AB R23, R23, R22 ;  /* 0x000000161717723e */ /* 0x008fe400000000ff */
[----:B-1----:R-:W-:Y:S02]  /*0510*/  F2FP.F16.F32.PACK_AB R22, R19, R18 ;  /* 0x000000121316723e */ /* 0x002fe400000000ff */
[----:B-----5:R-:W-:Y:S02]  /*0520*/  F2FP.F16.F32.PACK_AB R8, R9, R8 ;  /* 0x000000080908723e */ /* 0x020fe400000000ff */
[----:B------:R-:W-:Y:S01]  /*0530*/  F2FP.F16.F32.PACK_AB R10, R11, R10 ;  /* 0x0000000a0b0a723e */ /* 0x000fe200000000ff */
[----:B------:R-:W-:Y:S01]  /*0540*/  HFMA2 R23, R23, R6, R4 ;  /* 0x0000000617177231 */ /* 0x000fe20000000004 */
[----:B------:R-:W1:Y:S01]  /*0550*/  LDC.64 R18, c[0x3][R26+0x88] ;  /* 0x00c022001a127b82 */ /* 0x000e620000000a00 */
[----:B------:R-:W3:Y:S01]  /*0560*/  LDS.128 R4, [UR4+0x80] ;  /* 0x00008004ff047984 */ /* 0x000ee20008000c00 */
[----:B----4-:R-:W-:Y:S01]  /*0570*/  F2FP.F16.F32.PACK_AB R9, R17, R16 ;  /* 0x000000101109723e */ /* 0x010fe200000000ff */
[----:B------:R-:W-:-:S05]  /*0580*/  HFMA2 R8, R22, R8, R23 ;  /* 0x0000000816087231 */ /* 0x000fca0000000017 */
[----:B------:R-:W4:Y:S01]  /*0590*/  LDC.64 R16, c[0x3][R26+0x90] ;  /* 0x00c024001a107b82 */ /* 0x000f220000000a00 */
[----:B------:R-:W-:Y:S02]  /*05a0*/  F2FP.F16.F32.PACK_AB R24, R25, R24 ;  /* 0x000000181918723e */ /* 0x000fe400000000ff */
[----:B------:R-:W-:Y:S02]  /*05b0*/  F2FP.F16.F32.PACK_AB R23, R13, R12 ;  /* 0x0000000c0d17723e */ /* 0x000fe400000000ff */
[----:B------:R-:W-:Y:S01]  /*05c0*/  F2FP.F16.F32.PACK_AB R14, R15, R14 ;  /* 0x0000000e0f0e723e */ /* 0x000fe200000000ff */
[----:B------:R-:W-:Y:S02]  /*05d0*/  HFMA2 R22, R9, R10, R8 ;  /* 0x0000000a09167231 */ /* 0x000fe40000000008 */
[----:B------:R-:W5:Y:S01]  /*05e0*/  LDC.64 R12, c[0x3][R26+0x98] ;  /* 0x00c026001a0c7b82 */ /* 0x000f620000000a00 */
[----:B------:R-:W4:Y:S01]  /*05f0*/  LDS.128 R8, [UR4+0x90] ;  /* 0x00009004ff087984 */ /* 0x000f220008000c00 */
[----:B------:R-:W-:Y:S01]  /*0600*/  HFMA2 R24, R24, R23, R22 ;  /* 0x0000001718187231 */ /* 0x000fe20000000016 */
[----:B0-----:R-:W-:-:S05]  /*0610*/  F2FP.F16.F32.PACK_AB R2, R3, R2 ;  /* 0x000000020302723e */ /* 0x001fca00000000ff */
[----:B------:R-:W0:Y:S01]  /*0620*/  LDC.64 R22, c[0x3][R26+0xa0] ;  /* 0x00c028001a167b82 */ /* 0x000e220000000a00 */
[----:B------:R-:W-:-:S07]  /*0630*/  HFMA2 R14, R2, R14, R24 ;  /* 0x0000000e020e7231 */ /* 0x000fce0000000018 */
[----:B------:R-:W0:Y:S01]  /*0640*/  LDC.64 R2, c[0x3][R26+0xa8] ;  /* 0x00c02a001a027b82 */ /* 0x000e220000000a00 */
[----:B--2---:R-:W-:Y:S02]  /*0650*/  F2FP.F16.F32.PACK_AB R21, R21, R20 ;  /* 0x000000141515723e */ /* 0x004fe400000000ff */
[----:B---3--:R-:W-:-:S05]  /*0660*/  F2FP.F16.F32.PACK_AB R4, R5, R4 ;  /* 0x000000040504723e */ /* 0x008fca00000000ff */
[----:B------:R-:W2:Y:S01]  /*0670*/  LDC.64 R24, c[0x3][R26+0xb8] ;  /* 0x00c02e001a187b82 */ /* 0x000ea20000000a00 */
[----:B------:R-:W-:Y:S01]  /*0680*/  F2FP.F16.F32.PACK_AB R20, R7, R6 ;  /* 0x000000060714723e */ /* 0x000fe200000000ff */
[----:B------:R-:W-:Y:S01]  /*0690*/  HFMA2 R21, R21, R4, R14 ;  /* 0x0000000415157231 */ /* 0x000fe2000000000e */
[----:B-1----:R-:W-:Y:S01]  /*06a0*/  F2FP.F16.F32.PACK_AB R18, R19, R18 ;  /* 0x000000121312723e */ /* 0x002fe200000000ff */
[----:B------:R-:W1:Y:S04]  /*06b0*/  LDS.128 R4, [UR4+0xa0] ;  /* 0x0000a004ff047984 */ /* 0x000e680008000c00 */
[----:B------:R-:W3:Y:S01]  /*06c0*/  LDC.64 R14, c[0x3][R26+0xb0] ;  /* 0x00c02c001a0e7b82 */ /* 0x000ee20000000a00 */
[----:B----4-:R-:W-:Y:S01]  /*06d0*/  F2FP.F16.F32.PACK_AB R16, R17, R16 ;  /* 0x000000101110723e */ /* 0x010fe200000000ff */
[----:B------:R-:W-:Y:S01]  /*06e0*/  HFMA2 R18, R18, R20, R21 ;  /* 0x0000001412127231 */ /* 0x000fe20000000015 */
[----:B------:R-:W-:-:S05]  /*06f0*/  F2FP.F16.F32.PACK_AB R17, R9, R8 ;  /* 0x000000080911723e */ /* 0x000fca00000000ff */
[----:B------:R-:W4:Y:S01]  /*0700*/  LDC.64 R20, c[0x3][R26+0xc0] ;  /* 0x00c030001a147b82 */ /* 0x000f220000000a00 */
[----:B------:R-:W-:Y:S02]  /*0710*/  F2FP.F16.F32.PACK_AB R27, R11, R10 ;  /* 0x0000000a0b1b723e */ /* 0x000fe400000000ff */
[----:B------:R-:W3:Y:S01]  /*0720*/  LDS.128 R8, [UR4+0xb0] ;  /* 0x0000b004ff087984 */ /* 0x000ee20008000c00 */
[----:B------:R-:W-:Y:S01]  /*0730*/  HFMA2 R16, R16, R17, R18 ;  /* 0x0000001110107231 */ /* 0x000fe20000000012 */
[----:B-----5:R-:W-:Y:S02]  /*0740*/  F2FP.F16.F32.PACK_AB R12, R13, R12 ;  /* 0x0000000c0d0c723e */ /* 0x020fe400000000ff */
[----:B0-----:R-:W-:-:S03]  /*0750*/  F2FP.F16.F32.PACK_AB R22, R23, R22 ;  /* 0x000000161716723e */ /* 0x001fc600000000ff */
[----:B------:R-:W-:Y:S02]  /*0760*/  HFMA2 R27, R12, R27, R16 ;  /* 0x0000001b0c1b7231 */ /* 0x000fe40000000010 */
[----:B------:R-:W0:Y:S01]  /*0770*/  LDS.128 R16, [UR4+0xc0] ;  /* 0x0000c004ff107984 */ /* 0x000e220008000c00 */
[----:B------:R-:W5:Y:S01]  /*0780*/  LDC.64 R12, c[0x3][R26+0xc8] ;  /* 0x00c032001a0c7b82 */ /* 0x000f620000000a00 */
[----:B-1----:R-:W-:Y:S02]  /*0790*/  F2FP.F16.F32.PACK_AB R4, R5, R4 ;  /* 0x000000040504723e */ /* 0x002fe400000000ff */
[----:B------:R-:W-:Y:S02]  /*07a0*/  F2FP.F16.F32.PACK_AB R6, R7, R6 ;  /* 0x000000060706723e */ /* 0x000fe400000000ff */
[----:B------:R-:W-:Y:S01]  /*07b0*/  F2FP.F16.F32.PACK_AB R5, R3, R2 ;  /* 0x000000020305723e */ /* 0x000fe200000000ff */
[----:B------:R-:W-:Y:S02]  /*07c0*/  HFMA2 R4, R22, R4, R27 ;  /* 0x0000000416047231 */ /* 0x000fe4000000001b */
[----:B------:R-:W1:Y:S01]  /*07d0*/  LDC.64 R2, c[0x3][R26+0xd0] ;  /* 0x00c034001a027b82 */ /* 0x000e620000000a00 */
[----:B--2---:R-:W-:-:S02]  /*07e0*/  F2FP.F16.F32.PACK_AB R24, R25, R24 ;  /* 0x000000181918723e */ /* 0x004fc400000000ff */
[----:B---3--:R-:W-:Y:S02]  /*07f0*/  F2FP.F16.F32.PACK_AB R14, R15, R14 ;  /* 0x0000000e0f0e723e */ /* 0x008fe400000000ff */
[----:B------:R-:W-:Y:S02]  /*0800*/  F2FP.F16.F32.PACK_AB R7, R9, R8 ;  /* 0x000000080907723e */ /* 0x000fe400000000ff */
[----:B------:R-:W-:Y:S01]  /*0810*/  F2FP.F16.F32.PACK_AB R10, R11, R10 ;  /* 0x0000000a0b0a723e */ /* 0x000fe200000000ff */
[----:B------:R-:W-:Y:S01]  /*0820*/  HFMA2 R4, R5, R6, R4 ;  /* 0x0000000605047231 */ /* 0x000fe20000000004 */
[----:B------:R-:W2:Y:S01]  /*0830*/  LDC.64 R22, c[0x3][R26+0xe0] ;  /* 0x00c038001a167b82 */ /* 0x000ea20000000a00 */
[----:B----4-:R-:W-:Y:S02]  /*0840*/  F2FP.F16.F32.PACK_AB R9, R21, R20 ;  /* 0x000000141509723e */ /* 0x010fe400000000ff */
[----:B------:R-:W-:Y:S02]  /*0850*/  HFMA2 R8, R14, R7, R4 ;  /* 0x000000070e087231 */ /* 0x000fe40000000004 */
[----:B------:R-:W3:Y:S03]  /*0860*/  LDS.128 R4, [UR4+0xd0] ;  /* 0x0000d004ff047984 */ /* 0x000ee60008000c00 */
[----:B------:R-:W4:Y:S01]  /*0870*/  LDC.64 R14, c[0x3][R26+0xd8] ;  /* 0x00c036001a0e7b82 */ /* 0x000f220000000a00 */
[----:B0-----:R-:W-:-:S02]  /*0880*/  F2FP.F16.F32.PACK_AB R16, R17, R16 ;  /* 0x000000101110723e */ /* 0x001fc400000000ff */
[----:B------:R-:W-:Y:S01]  /*0890*/  F2FP.F16.F32.PACK_AB R18, R19, R18 ;  /* 0x000000121312723e */ /* 0x000fe200000000ff */
[----:B------:R-:W-:-:S04]  /*08a0*/  HFMA2 R8, R24, R10, R8 ;  /* 0x0000000a18087231 */ /* 0x000fc80000000008 */
[----:B------:R-:W0:Y:S01]  /*08b0*/  LDC.64 R20, c[0x3][R26+0xe8] ;  /* 0x00c03a001a147b82 */ /* 0x000e220000000a00 */
[----:B-----5:R-:W-:Y:S01]  /*08c0*/  F2FP.F16.F32.PACK_AB R17, R13, R12 ;  /* 0x0000000c0d11723e */ /* 0x020fe200000000ff */
[----:B------:R-:W-:Y:S02]  /*08d0*/  HFMA2 R16, R9, R16, R8 ;  /* 0x0000001009107231 */ /* 0x000fe40000000008 */
[----:B------:R-:W5:Y:S04]  /*08e0*/  LDS.128 R8, [UR4+0xe0] ;  /* 0x0000e004ff087984 */ /* 0x000f680008000c00 */
[----:B------:R-:W0:Y:S01]  /*08f0*/  LDC.64 R24, c[0x3][R26+0xf0] ;  /* 0x00c03c001a187b82 */ /* 0x000e220000000a00 */
[----:B------:R-:W-:-:S07]  /*0900*/  HFMA2 R27, R17, R18, R16 ;  /* 0x00000012111b7231 */ /* 0x000fce0000000010 */
[----:B------:R-:W0:Y:S01]  /*0910*/  LDC.64 R12, c[0x3][R26+0xf8] ;  /* 0x00c03e001a0c7b82 */ /* 0x000e220000000a00 */
[----:B------:R-:W0:Y:S01]  /*0920*/  LDS.128 R16, [UR4+0xf0] ;  /* 0x0000f004ff107984 */ /* 0x000e220008000c00 */
[----:B-1----:R-:W-:Y:S02]  /*0930*/  F2FP.F16.F32.PACK_AB R2, R3, R2 ;  /* 0x000000020302723e */ /* 0x002fe400000000ff */
[----:B---3--:R-:W-:Y:S02]  /*0940*/  F2FP.F16.F32.PACK_AB R4, R5, R4 ;  /* 0x000000040504723e */ /* 0x008fe400000000ff */
[----:B------:R-:W-:Y:S02]  /*0950*/  F2FP.F16.F32.PACK_AB R7, R7, R6 ;  /* 0x000000060707723e */ /* 0x000fe400000000ff */
[----:B--2---:R-:W-:Y:S01]  /*0960*/  F2FP.F16.F32.PACK_AB R22, R23, R22 ;  /* 0x000000161716723e */ /* 0x004fe200000000ff */
[----:B------:R-:W-:Y:S02]  /*0970*/  HFMA2 R4, R2, R4, R27 ;  /* 0x0000000402047231 */ /* 0x000fe4000000001b */
[----:B------:R-:W1:Y:S01]  /*0980*/  LDC.64 R2, c[0x0][0x388] ;  /* 0x0000e200ff027b82 */ /* 0x000e620000000a00 */
[----:B----4-:R-:W-:-:S02]  /*0990*/  F2FP.F16.F32.PACK_AB R14, R15, R14 ;  /* 0x0000000e0f0e723e */ /* 0x010fc400000000ff */
[----:B-----5:R-:W-:-:S03]  /*09a0*/  F2FP.F16.F32.PACK_AB R8, R9, R8 ;  /* 0x000000080908723e */ /* 0x020fc600000000ff */
[----:B------:R-:W-:Y:S01]  /*09b0*/  HFMA2 R4, R14, R7, R4 ;  /* 0x000000070e047231 */ /* 0x000fe20000000004 */
[----:B------:R-:W-:Y:S02]  /*09c0*/  F2FP.F16.F32.PACK_AB R10, R11, R10 ;  /* 0x0000000a0b0a723e */ /* 0x000fe400000000ff */
[----:B0-----:R-:W-:Y:S01]  /*09d0*/  F2FP.F16.F32.PACK_AB R20, R21, R20 ;  /* 0x000000141514723e */ /* 0x001fe200000000ff */
[----:B------:R-:W-:Y:S01]  /*09e0*/  HFMA2 R4, R22, R8, R4 ;  /* 0x0000000816047231 */ /* 0x000fe20000000004 */
[----:B------:R-:W-:Y:S02]  /*09f0*/  F2FP.F16.F32.PACK_AB R24, R25, R24 ;  /* 0x000000181918723e */ /* 0x000fe400000000ff */
[----:B------:R-:W-:Y:S02]  /*0a00*/  F2FP.F16.F32.PACK_AB R16, R17, R16 ;  /* 0x000000101110723e */ /* 0x000fe400000000ff */
[----:B------:R-:W-:Y:S01]  /*0a10*/  F2FP.F16.F32.PACK_AB R6, R19, R18 ;  /* 0x000000121306723e */ /* 0x000fe200000000ff */
[----:B-1----:R-:W-:-:S04]  /*0a20*/  IMAD.WIDE.U32 R2, R0, 0x8, R2 ;  /* 0x0000000800027825 */ /* 0x002fc800078e0002 */
[----:B------:R-:W-:Y:S01]  /*0a30*/  HFMA2 R4, R20, R10, R4 ;  /* 0x0000000a14047231 */ /* 0x000fe20000000004 */
[----:B------:R-:W-:-:S03]  /*0a40*/  F2FP.F16.F32.PACK_AB R12, R13, R12 ;  /* 0x0000000c0d0c723e */ /* 0x000fc600000000ff */
[----:B------:R-:W-:-:S04]  /*0a50*/  HFMA2 R4, R24, R16, R4 ;  /* 0x0000001018047231 */ /* 0x000fc80000000004 */
[----:B------:R-:W-:-:S05]  /*0a60*/  HFMA2 R4, R12, R6, R4 ;  /* 0x000000060c047231 */ /* 0x000fca0000000004 */
[--C-:B------:R-:W-:Y:S02]  /*0a70*/  HADD2.F32 R6, -RZ, R4.reuse.H0_H0 ;  /* 0x20000004ff067230 */ /* 0x100fe40000004100 */
[----:B------:R-:W-:-:S05]  /*0a80*/  HADD2.F32 R7, -RZ, R4.H1_H1 ;  /* 0x30000004ff077230 */ /* 0x000fca0000004100 */
[----:B------:R-:W-:Y:S01]  /*0a90*/  STG.E.64 desc[UR6][R2.64], R6 ;  /* 0x0000000602007986 */ /* 0x000fe2000c101b06 */
[----:B------:R-:W-:Y:S05]  /*0aa0*/  EXIT ;  /* 0x000000000000794d */ /* 0x000fea0003800000 */
.L_x_0:
[----:B------:R-:W-:-:S00]  /*0ab0*/  BRA `(.L_x_0) ;  /* 0xfffffffc00fc7947 */ /* 0x000fc0000383ffff */
[----:B------:R-:W-:-:S00]  /*0ac0*/  NOP ;  /* 0x0000000000007918 */ /* 0x000fc00000000000 */
        /* <DEDUP_REMOVED lines=11> */
.L_x_2:


//--------------------- .text._Z19fft32_matrix_kernelPK6float2PS_i --------------------------
	.section	.text._Z19fft32_matrix_kernelPK6float2PS_i,"ax",@progbits
	.align	128
        .global         _Z19fft32_matrix_kernelPK6float2PS_i
        .type           _Z19fft32_matrix_kernelPK6float2PS_i,@function
        .size           _Z19fft32_matrix_kernelPK6float2PS_i,(.L_x_3 - _Z19fft32_matrix_kernelPK6float2PS_i)
        .other          _Z19fft32_matrix_kernelPK6float2PS_i,@"STO_CUDA_ENTRY STV_DEFAULT"
_Z19fft32_matrix_kernelPK6float2PS_i:
.text._Z19fft32_matrix_kernelPK6float2PS_i:
[----:B------:R-:W-:Y:S01]  /*0000*/  LDC R1, c[0x0][0x37c] ;  /* 0x0000df00ff017b82 */ /* 0x000fe20000000800 */
[----:B------:R-:W0:Y:S01]  /*0010*/  S2R R24, SR_TID.X ;  /* 0x0000000000187919 */ /* 0x000e220000002100 */
[----:B------:R-:W1:Y:S01]  /*0020*/  LDCU UR4, c[0x0][0x390] ;  /* 0x00007200ff0477ac */ /* 0x000e620008000800 */
[----:B------:R-:W0:Y:S02]  /*0030*/  S2R R3, SR_CTAID.X ;  /* 0x0000000000037919 */ /* 0x000e240000002500 */
[----:B0-----:R-:W-:-:S04]  /*0040*/  LEA R24, R3, R24, 0x5 ;  /* 0x0000001803187211 */ /* 0x001fc800078e28ff */
[----:B-1----:R-:W-:-:S13]  /*0050*/  ISETP.GE.AND P0, PT, R24, UR4, PT ;  /* 0x0000000418007c0c */ /* 0x002fda000bf06270 */
[----:B------:R-:W-:Y:S05]  /*0060*/  @P0 EXIT ;  /* 0x000000000000094d */ /* 0x000fea0003800000 */
[----:B------:R-:W0:Y:S01]  /*0070*/  S2R R25, SR_TID.Y ;  /* 0x0000000000197919 */ /* 0x000e220000002200 */
[----:B------:R-:W1:Y:S01]  /*0080*/  LDC.64 R2, c[0x0][0x380] ;  /* 0x0000e000ff027b82 */ /* 0x000e620000000a00 */
[----:B------:R-:W2:Y:S01]  /*0090*/  LDCU.64 UR6, c[0x0][0x358] ;  /* 0x00006b00ff0677ac */ /* 0x000ea20008000a00 */
[----:B0-----:R-:W-:-:S05]  /*00a0*/  LEA R24, R24, R25, 0x5 ;  /* 0x0000001918187211 */ /* 0x001fca00078e28ff */
[----:B-1----:R-:W-:-:S05]  /*00b0*/  IMAD.WIDE.U32 R2, R24, 0x8, R2 ;  /* 0x0000000818027825 */ /* 0x002fca00078e0002 */
[----:B--2---:R0:W2:Y:S01]  /*00c0*/  LDG.E.64 R26, desc[UR6][R2.64] ;  /* 0x00000006021a7981 */ /* 0x0040a2000c1e1b00 */
[----:B------:R-:W1:Y:S01]  /*00d0*/  S2UR UR5, SR_CgaCtaId ;  /* 0x00000000000579c3 */ /* 0x000e620000008800 */
[----:B------:R-:W-:Y:S01]  /*00e0*/  UMOV UR4, 0x400 ;  /* 0x0000040000047882 */ /* 0x000fe20000000000 */
[----:B------:R-:W-:-:S04]  /*00f0*/  SHF.L.U32 R0, R25, 0x5, RZ ;  /* 0x0000000519007819 */ /* 0x000fc800000006ff */
[----:B------:R-:W-:-:S04]  /*0100*/  SHF.L.U32 R0, R0, 0x3, RZ ;  /* 0x0000000300007819 */ /* 0x000fc800000006ff */
[----:B------:R-:W3:Y:S08]  /*0110*/  LDC.64 R6, c[0x3][R0] ;  /* 0x00c0000000067b82 */ /* 0x000ef00000000a00 */
[----:B------:R-:W4:Y:S01]  /*0120*/  LDC.64 R20, c[0x3][R0+0x8] ;  /* 0x00c0020000147b82 */ /* 0x000f220000000a00 */
[----:B-1----:R-:W-:-:S07]  /*0130*/  ULEA UR4, UR5, UR4, 0x18 ;  /* 0x0000000405047291 */ /* 0x002fce000f8ec0ff */
[----:B------:R-:W1:Y:S01]  /*0140*/  LDC.64 R22, c[0x3][R0+0x10] ;  /* 0x00c0040000167b82 */ /* 0x000e620000000a00 */
[----:B------:R-:W-:-:S07]  /*0150*/  LEA R25, R25, UR4, 0x3 ;  /* 0x0000000419197c11 */ /* 0x000fce000f8e18ff */
[----:B------:R-:W5:Y:S08]  /*0160*/  LDC.64 R4, c[0x3][R0+0x18] ;  /* 0x00c0060000047b82 */ /* 0x000f700000000a00 */
[----:B0-----:R-:W0:Y:S01]  /*0170*/  LDC.64 R2, c[0x3][R0+0x20] ;  /* 0x00c0080000027b82 */ /* 0x001e220000000a00 */
[----:B--2---:R-:W-:Y:S07]  /*0180*/  STS.64 [R25], R26 ;  /* 0x0000001a19007388 */ /* 0x004fee0000000a00 */
[----:B------:R-:W-:Y:S06]  /*0190*/  BAR.SYNC.DEFER_BLOCKING 0x0 ;  /* 0x0000000000007b1d */ /* 0x000fec0000010000 */
[----:B------:R-:W3:Y:S04]  /*01a0*/  LDS.128 R16, [UR4] ;  /* 0x00000004ff107984 */ /* 0x000ee80008000c00 */
[----:B------:R-:W1:Y:S04]  /*01b0*/  LDS.128 R8, [UR4+0x10] ;  /* 0x00001004ff087984 */ /* 0x000e680008000c00 */
[----:B------:R-:W0:Y:S01]  /*01c0*/  LDS.128 R12, [UR4+0x20] ;  /* 0x00002004ff0c7984 */ /* 0x000e220008000c00 */
[-C--:B---3--:R-:W-:Y:S01]  /*01d0*/  FMUL R29, R7, R17.reuse ;  /* 0x00000011071d7220 */ /* 0x088fe20000400000 */
[C---:B------:R-:W-:Y:S01]  /*01e0*/  FMUL R28, R6.reuse, R17 ;  /* 0x00000011061c7220 */ /* 0x040fe20000400000 */
[CC--:B----4-:R-:W-:Y:S01]  /*01f0*/  FMUL R27, R19.reuse, R21.reuse ;  /* 0x00000015131b7220 */ /* 0x0d0fe20000400000 */
[----:B------:R-:W-:Y:S01]  /*0200*/  FMUL R26, R19, R20 ;  /* 0x00000014131a7220 */ /* 0x000fe20000400000 */
[-C--:B------:R-:W-:Y:S01]  /*0210*/  FFMA R17, R6, R16.reuse, -R29 ;  /* 0x0000001006117223 */ /* 0x080fe2000000081d */
[----:B------:R-:W-:Y:S01]  /*0220*/  FFMA R25, R7, R16, R28 ;  /* 0x0000001007197223 */ /* 0x000fe2000000001c */
[C---:B------:R-:W-:Y:S01]  /*0230*/  FFMA R16, R18.reuse, R20, -R27 ;  /* 0x0000001412107223 */ /* 0x040fe2000000081b */
[----:B------:R-:W2:Y:S01]  /*0240*/  LDC.64 R6, c[0x3][R0+0x28] ;  /* 0x00c00a0000067b82 */ /* 0x000ea20000000a00 */
[----:B------:R-:W-:Y:S01]  /*0250*/  FFMA R26, R18, R21, R26 ;  /* 0x00000015121a7223 */ /* 0x000fe2000000001a */
[----:B------:R-:W-:Y:S01]  /*0260*/  FADD R17, RZ, R17 ;  /* 0x00000011ff117221 */ /* 0x000fe20000000000 */
[-C--:B-1----:R-:W-:Y:S01]  /*0270*/  FMUL R19, R23, R9.reuse ;  /* 0x0000000917137220 */ /* 0x082fe20000400000 */
[C---:B------:R-:W-:Y:S01]  /*0280*/  FMUL R18, R22.reuse, R9 ;  /* 0x0000000916127220 */ /* 0x040fe20000400000 */
[----:B------:R-:W-:Y:S01]  /*0290*/  FADD R25, RZ, R25 ;  /* 0x00000019ff197221 */ /* 0x000fe20000000000 */
[----:B------:R-:W-:Y:S01]  /*02a0*/  FADD R9, R17, R16 ;  /* 0x0000001011097221 */ /* 0x000fe20000000000 */
[-C--:B------:R-:W-:Y:S01]  /*02b0*/  FFMA R22, R22, R8.reuse, -R19 ;  /* 0x0000000816167223 */ /* 0x080fe20000000813 */
[----:B------:R-:W1:Y:S01]  /*02c0*/  LDC.64 R20, c[0x3][R0+0x30] ;  /* 0x00c00c0000147b82 */ /* 0x000e620000000a00 */
[----:B------:R-:W-:Y:S01]  /*02d0*/  FFMA R8, R23, R8, R18 ;  /* 0x0000000817087223 */ /* 0x000fe20000000012 */
[-C--:B-----5:R-:W-:Y:S01]  /*02e0*/  FMUL R27, R11, R5.reuse ;  /* 0x000000050b1b7220 */ /* 0x0a0fe20000400000 */
[----:B------:R-:W1:Y:S01]  /*02f0*/  LDS.128 R16, [UR4+0x30] ;  /* 0x00003004ff107984 */ /* 0x000e620008000c00 */
[----:B------:R-:W-:Y:S01]  /*0300*/  FADD R9, R9, R22 ;  /* 0x0000001609097221 */ /* 0x000fe20000000000 */
[-C--:B------:R-:W-:Y:S01]  /*0310*/  FMUL R28, R11, R4.reuse ;  /* 0x000000040b1c7220 */ /* 0x080fe20000400000 */
[----:B------:R-:W-:Y:S01]  /*0320*/  FADD R25, R25, R26 ;  /* 0x0000001a19197221 */ /* 0x000fe20000000000 */
[C---:B------:R-:W-:Y:S01]  /*0330*/  FFMA R26, R10.reuse, R4, -R27 ;  /* 0x000000040a1a7223 */ /* 0x040fe2000000081b */
[----:B------:R-:W3:Y:S01]  /*0340*/  LDC.64 R22, c[0x3][R0+0x38] ;  /* 0x00c00e0000167b82 */ /* 0x000ee20000000a00 */
[----:B------:R-:W-:Y:S01]  /*0350*/  FFMA R11, R10, R5, R28 ;  /* 0x000000050a0b7223 */ /* 0x000fe2000000001c */
[----:B------:R-:W-:Y:S01]  /*0360*/  FADD R8, R25, R8 ;  /* 0x0000000819087221 */ /* 0x000fe20000000000 */
[----:B------:R-:W-:Y:S01]  /*0370*/  FADD R25, R9, R26 ;  /* 0x0000001a09197221 */ /* 0x000fe20000000000 */
[-C--:B0-----:R-:W-:Y:S01]  /*0380*/  FMUL R9, R3, R13.reuse ;  /* 0x0000000d03097220 */ /* 0x081fe20000400000 */
[----:B------:R-:W-:Y:S01]  /*0390*/  FMUL R10, R2, R13 ;  /* 0x0000000d020a7220 */ /* 0x000fe20000400000 */
[----:B------:R-:W-:-:S02]  /*03a0*/  FADD R13, R8, R11 ;  /* 0x0000000b080d7221 */ /* 0x000fc40000000000 */
[----:B------:R-:W0:Y:S01]  /*03b0*/  LDC.64 R4, c[0x3][R0+0x40] ;  /* 0x00c0100000047b82 */ /* 0x000e220000000a00 */
[-C--:B------:R-:W-:Y:S01]  /*03c0*/  FFMA R2, R2, R12.reuse, -R9 ;  /* 0x0000000c02027223 */ /* 0x080fe20000000809 */
[----:B------:R-:W-:Y:S02]  /*03d0*/  FFMA R26, R3, R12, R10 ;  /* 0x0000000c031a7223 */ /* 0x000fe4000000000a */
[----:B------:R-:W0:Y:S01]  /*03e0*/  LDS.128 R8, [UR4+0x40] ;  /* 0x00004004ff087984 */ /* 0x000e220008000c00 */
[----:B------:R-:W-:Y:S01]  /*03f0*/  FADD R12, R25, R2 ;  /* 0x00000002190c7221 */ /* 0x000fe20000000000 */
[----:B------:R-:W-:Y:S02]  /*0400*/  FADD R25, R13, R26 ;  /* 0x0000001a0d197221 */ /* 0x000fe40000000000 */
[----:B------:R-:W4:Y:S01]  /*0410*/  LDC.64 R2, c[0x3][R0+0x48] ;  /* 0x00c0120000027b82 */ /* 0x000f220000000a00 */
[C---:B--2---:R-:W-:Y:S01]  /*0420*/  FMUL R13, R15.reuse, R7 ;  /* 0x000000070f0d7220 */ /* 0x044fe20000400000 */
[----:B------:R-:W-:-:S03]  /*0430*/  FMUL R26, R15, R6 ;  /* 0x000000060f1a7220 */ /* 0x000fc60000400000 */
[C---:B------:R-:W-:Y:S01]  /*0440*/  FFMA R13, R14.reuse, R6, -R13 ;  /* 0x000000060e0d7223 */ /* 0x040fe2000000080d */
[----:B------:R-:W-:Y:S02]  /*0450*/  FFMA R26, R14, R7, R26 ;  /* 0x000000070e1a7223 */ /* 0x000fe4000000001a */
[----:B------:R-:W2:Y:S01]  /*0460*/  LDC.64 R6, c[0x3][R0+0x50] ;  /* 0x00c0140000067b82 */ /* 0x000ea20000000a00 */
[-C--:B-1----:R-:W-:Y:S01]  /*0470*/  FMUL R15, R21, R17.reuse ;  /* 0x00000011150f7220 */ /* 0x082fe20000400000 */
[----:B------:R-:W-:Y:S01]  /*0480*/  FMUL R14, R20, R17 ;  /* 0x00000011140e7220 */ /* 0x000fe20000400000 */
[----:B------:R-:W-:Y:S01]  /*0490*/  FADD R17, R12, R13 ;  /* 0x0000000d0c117221 */ /* 0x000fe20000000000 */
[----:B------:R-:W-:Y:S01]  /*04a0*/  FADD R25, R25, R26 ;  /* 0x0000001a19197221 */ /* 0x000fe20000000000 */
[-C--:B------:R-:W-:Y:S01]  /*04b0*/  FFMA R20, R20, R16.reuse, -R15 ;  /* 0x0000001014147223 */ /* 0x080fe2000000080f */
[----:B------:R-:W-:Y:S02]  /*04c0*/  FFMA R16, R21, R16, R14 ;  /* 0x0000001015107223 */ /* 0x000fe4000000000e */
[----:B------:R-:W2:Y:S01]  /*04d0*/  LDS.128 R12, [UR4+0x50] ;  /* 0x00005004ff0c7984 */ /* 0x000ea20008000c00 */
[----:B------:R-:W-:Y:S01]  /*04e0*/  FADD R17, R17, R20 ;  /* 0x0000001411117221 */ /* 0x000fe20000000000 */
[C---:B---3--:R-:W-:Y:S01]  /*04f0*/  FMUL R27, R19.reuse, R23 ;  /* 0x00000017131b7220 */ /* 0x048fe20000400000 */
[----:B------:R-:W1:Y:S01]  /*0500*/  LDC.64 R20, c[0x3][R0+0x58] ;  /* 0x00c0160000147b82 */ /* 0x000e620000000a00 */
[-C--:B------:R-:W-:Y:S01]  /*0510*/  FMUL R28, R19, R22.reuse ;  /* 0x00000016131c7220 */ /* 0x080fe20000400000 */
[----:B------:R-:W-:Y:S01]  /*0520*/  FADD R16, R25, R16 ;  /* 0x0000001019107221 */ /* 0x000fe20000000000 */
[----:B------:R-:W-:-:S02]  /*0530*/  FFMA R26, R18, R22, -R27 ;  /* 0x00000016121a7223 */ /* 0x000fc4000000081b */
[----:B------:R-:W-:Y:S01]  /*0540*/  FFMA R19, R18, R23, R28 ;  /* 0x0000001712137223 */ /* 0x000fe2000000001c */
[-C--:B0-----:R-:W-:Y:S01]  /*0550*/  FMUL R18, R4, R9.reuse ;  /* 0x0000000904127220 */ /* 0x081fe20000400000 */
[----:B------:R-:W-:Y:S01]  /*0560*/  FADD R25, R17, R26 ;  /* 0x0000001a11197221 */ /* 0x000fe20000000000 */
[----:B------:R-:W0:Y:S01]  /*0570*/  LDC.64 R22, c[0x3][R0+0x60] ;  /* 0x00c0180000167b82 */ /* 0x000e220000000a00 */
[----:B------:R-:W-:Y:S01]  /*0580*/  FMUL R17, R5, R9 ;  /* 0x0000000905117220 */ /* 0x000fe20000400000 */
[----:B------:R-:W-:-:S03]  /*0590*/  FADD R9, R16, R19 ;  /* 0x0000001310097221 */ /* 0x000fc60000000000 */
[-C--:B------:R-:W-:Y:S01]  /*05a0*/  FFMA R4, R4, R8.reuse, -R17 ;  /* 0x0000000804047223 */ /* 0x080fe20000000811 */
[----:B------:R-:W-:Y:S01]  /*05b0*/  FFMA R8, R5, R8, R18 ;  /* 0x0000000805087223 */ /* 0x000fe20000000012 */
[-C--:B----4-:R-:W-:Y:S01]  /*05c0*/  FMUL R5, R11, R3.reuse ;  /* 0x000000030b057220 */ /* 0x090fe20000400000 */
[----:B------:R-:W0:Y:S01]  /*05d0*/  LDS.128 R16, [UR4+0x60] ;  /* 0x00006004ff107984 */ /* 0x000e220008000c00 */
[----:B------:R-:W-:Y:S01]  /*05e0*/  FADD R4, R25, R4 ;  /* 0x0000000419047221 */ /* 0x000fe20000000000 */
[----:B------:R-:W-:Y:S01]  /*05f0*/  FADD R25, R9, R8 ;  /* 0x0000000809197221 */ /* 0x000fe20000000000 */
[-C--:B------:R-:W-:Y:S01]  /*0600*/  FMUL R26, R11, R2.reuse ;  /* 0x000000020b1a7220 */ /* 0x080fe20000400000 */
[----:B------:R-:W3:Y:S01]  /*0610*/  LDC.64 R8, c[0x3][R0+0x68] ;  /* 0x00c01a0000087b82 */ /* 0x000ee20000000a00 */
[C---:B------:R-:W-:Y:S02]  /*0620*/  FFMA R5, R10.reuse, R2, -R5 ;  /* 0x000000020a057223 */ /* 0x040fe40000000805 */
[----:B------:R-:W-:-:S02]  /*0630*/  FFMA R10, R10, R3, R26 ;  /* 0x000000030a0a7223 */ /* 0x000fc4000000001a */
[----:B------:R-:W-:Y:S02]  /*0640*/  FADD R11, R4, R5 ;  /* 0x00000005040b7221 */ /* 0x000fe40000000000 */
[----:B------:R-:W-:Y:S01]  /*0650*/  FADD R25, R25, R10 ;  /* 0x0000000a19197221 */ /* 0x000fe20000000000 */
[----:B------:R-:W4:Y:S01]  /*0660*/  LDC.64 R2, c[0x3][R0+0x70] ;  /* 0x00c01c0000027b82 */ /* 0x000f220000000a00 */
[-C--:B--2---:R-:W-:Y:S01]  /*0670*/  FMUL R27, R7, R13.reuse ;  /* 0x0000000d071b7220 */ /* 0x084fe20000400000 */
[----:B------:R-:W-:-:S03]  /*0680*/  FMUL R28, R6, R13 ;  /* 0x0000000d061c7220 */ /* 0x000fc60000400000 */
[-C--:B------:R-:W-:Y:S01]  /*0690*/  FFMA R26, R6, R12.reuse, -R27 ;  /* 0x0000000c061a7223 */ /* 0x080fe2000000081b */
[----:B------:R-:W-:Y:S02]  /*06a0*/  FFMA R12, R7, R12, R28 ;  /* 0x0000000c070c7223 */ /* 0x000fe4000000001c */
[----:B------:R-:W4:Y:S01]  /*06b0*/  LDS.128 R4, [UR4+0x70] ;  /* 0x00007004ff047984 */ /* 0x000f220008000c00 */
[----:B------:R-:W-:Y:S01]  /*06c0*/  FADD R13, R11, R26 ;  /* 0x0000001a0b0d7221 */ /* 0x000fe20000000000 */
[----:B------:R-:W-:Y:S01]  /*06d0*/  FADD R12, R25, R12 ;  /* 0x0000000c190c7221 */ /* 0x000fe20000000000 */
[----:B------:R-:W2:Y:S01]  /*06e0*/  LDC.64 R10, c[0x3][R0+0x78] ;  /* 0x00c01e00000a7b82 */ /* 0x000ea20000000a00 */
[C---:B-1----:R-:W-:Y:S01]  /*06f0*/  FMUL R27, R15.reuse, R21 ;  /* 0x000000150f1b7220 */ /* 0x042fe20000400000 */
[----:B------:R-:W-:-:S03]  /*0700*/  FMUL R28, R15, R20 ;  /* 0x000000140f1c7220 */ /* 0x000fc60000400000 */
[C---:B------:R-:W-:Y:S01]  /*0710*/  FFMA R26, R14.reuse, R20, -R27 ;  /* 0x000000140e1a7223 */ /* 0x040fe2000000081b */
[----:B------:R-:W-:Y:S02]  /*0720*/  FFMA R15, R14, R21, R28 ;  /* 0x000000150e0f7223 */ /* 0x000fe4000000001c */
[----:B------:R-:W1:Y:S01]  /*0730*/  LDC.64 R20, c[0x3][R0+0x80] ;  /* 0x00c0200000147b82 */ /* 0x000e620000000a00 */
[----:B------:R-:W-:Y:S01]  /*0740*/  FADD R25, R13, R26 ;  /* 0x0000001a0d197221 */ /* 0x000fe20000000000 */
[CC--:B0-----:R-:W-:Y:S01]  /*0750*/  FMUL R13, R23.reuse, R17.reuse ;  /* 0x00000011170d7220 */ /* 0x0c1fe20000400000 */
[----:B------:R-:W-:Y:S01]  /*0760*/  FMUL R14, R22, R17 ;  /* 0x00000011160e7220 */ /* 0x000fe20000400000 */
[----:B------:R-:W-:Y:S02]  /*0770*/  FADD R17, R12, R15 ;  /* 0x0000000f0c117221 */ /* 0x000fe40000000000 */
[-C--:B------:R-:W-:Y:S01]  /*0780*/  FFMA R22, R22, R16.reuse, -R13 ;  /* 0x0000001016167223 */ /* 0x080fe2000000080d */
[----:B------:R-:W-:-:S02]  /*0790*/  FFMA R26, R23, R16, R14 ;  /* 0x00000010171a7223 */ /* 0x000fc4000000000e */
[----:B------:R-:W1:Y:S01]  /*07a0*/  LDS.128 R12, [UR4+0x80] ;  /* 0x00008004ff0c7984 */ /* 0x000e620008000c00 */
[----:B------:R-:W-:Y:S01]  /*07b0*/  FADD R16, R25, R22 ;  /* 0x0000001619107221 */ /* 0x000fe20000000000 */
[----:B------:R-:W-:Y:S01]  /*07c0*/  FADD R25, R17, R26 ;  /* 0x0000001a11197221 */ /* 0x000fe20000000000 */
[----:B------:R-:W0:Y:S01]  /*07d0*/  LDC.64 R22, c[0x3][R0+0x88] ;  /* 0x00c0220000167b82 */ /* 0x000e220000000a00 */
[C---:B---3--:R-:W-:Y:S01]  /*07e0*/  FMUL R17, R19.reuse, R9 ;  /* 0x0000000913117220 */ /* 0x048fe20000400000 */
[----:B------:R-:W-:-:S03]  /*07f0*/  FMUL R26, R19, R8 ;  /* 0x00000008131a7220 */ /* 0x000fc60000400000 */
[C---:B------:R-:W-:Y:S01]  /*0800*/  FFMA R17, R18.reuse, R8, -R17 ;  /* 0x0000000812117223 */ /* 0x040fe20000000811 */
[----:B------:R-:W-:Y:S02]  /*0810*/  FFMA R26, R18, R9, R26 ;  /* 0x00000009121a7223 */ /* 0x000fe4000000001a */
[----:B------:R-:W3:Y:S02]  /*0820*/  LDC.64 R8, c[0x3][R0+0x90] ;  /* 0x00c0240000087b82 */ /* 0x000ee40000000a00 */
[----:B------:R-:W-:Y:S01]  /*0830*/  FADD R25, R25, R26 ;  /* 0x0000001a19197221 */ /* 0x000fe20000000000 */
[CC--:B----4-:R-:W-:Y:S01]  /*0840*/  FMUL R19, R3.reuse, R5.reuse ;  /* 0x0000000503137220 */ /* 0x0d0fe20000400000 */
[----:B------:R-:W-:Y:S01]  /*0850*/  FMUL R18, R2, R5 ;  /* 0x0000000502127220 */ /* 0x000fe20000400000 */
[----:B------:R-:W-:Y:S02]  /*0860*/  FADD R5, R16, R17 ;  /* 0x0000001110057221 */ /* 0x000fe40000000000 */
[-C--:B------:R-:W-:Y:S01]  /*0870*/  FFMA R2, R2, R4.reuse, -R19 ;  /* 0x0000000402027223 */ /* 0x080fe20000000813 */
[----:B------:R-:W-:-:S02]  /*0880*/  FFMA R4, R3, R4, R18 ;  /* 0x0000000403047223 */ /* 0x000fc40000000012 */
[----:B------:R-:W3:Y:S01]  /*0890*/  LDS.128 R16, [UR4+0x90] ;  /* 0x00009004ff107984 */ /* 0x000ee20008000c00 */
[----:B------:R-:W-:Y:S01]  /*08a0*/  FADD R5, R5, R2 ;  /* 0x0000000205057221 */ /* 0x000fe20000000000 */
[----:B------:R-:W-:Y:S01]  /*08b0*/  FADD R4, R25, R4 ;  /* 0x0000000419047221 */ /* 0x000fe20000000000 */
[----:B------:R-:W4:Y:S01]  /*08c0*/  LDC.64 R2, c[0x3][R0+0x98] ;  /* 0x00c0260000027b82 */ /* 0x000f220000000a00 */
[C---:B--2---:R-:W-:Y:S01]  /*08d0*/  FMUL R27, R7.reuse, R11 ;  /* 0x0000000b071b7220 */ /* 0x044fe20000400000 */
[----:B------:R-:W-:-:S03]  /*08e0*/  FMUL R28, R7, R10 ;  /* 0x0000000a071c7220 */ /* 0x000fc60000400000 */
[C---:B------:R-:W-:Y:S01]  /*08f0*/  FFMA R26, R6.reuse, R10, -R27 ;  /* 0x0000000a061a7223 */ /* 0x040fe2000000081b */
[----:B------:R-:W-:Y:S02]  /*0900*/  FFMA R25, R6, R11, R28 ;  /* 0x0000000b06197223 */ /* 0x000fe4000000001c */
[----:B------:R-:W2:Y:S01]  /*0910*/  LDC.64 R10, c[0x3][R0+0xa0] ;  /* 0x00c02800000a7b82 */ /* 0x000ea20000000a00 */
[----:B------:R-:W-:Y:S01]  /*0920*/  FADD R26, R5, R26 ;  /* 0x0000001a051a7221 */ /* 0x000fe20000000000 */
[CC--:B-1----:R-:W-:Y:S01]  /*0930*/  FMUL R5, R21.reuse, R13.reuse ;  /* 0x0000000d15057220 */ /* 0x0c2fe20000400000 */
[----:B------:R-:W-:Y:S01]  /*0940*/  FMUL R6, R20, R13 ;  /* 0x0000000d14067220 */ /* 0x000fe20000400000 */
[----:B------:R-:W-:Y:S02]  /*0950*/  FADD R25, R4, R25 ;  /* 0x0000001904197221 */ /* 0x000fe40000000000 */
[-C--:B------:R-:W-:Y:S01]  /*0960*/  FFMA R13, R20, R12.reuse, -R5 ;  /* 0x0000000c140d7223 */ /* 0x080fe20000000805 */
[----:B------:R-:W-:-:S02]  /*0970*/  FFMA R12, R21, R12, R6 ;  /* 0x0000000c150c7223 */ /* 0x000fc40000000006 */
[----:B------:R-:W2:Y:S01]  /*0980*/  LDS.128 R4, [UR4+0xa0] ;  /* 0x0000a004ff047984 */ /* 0x000ea20008000c00 */
[----:B------:R-:W1:Y:S01]  /*0990*/  LDC.64 R20, c[0x3][R0+0xa8] ;  /* 0x00c02a0000147b82 */ /* 0x000e620000000a00 */
[----:B------:R-:W-:Y:S01]  /*09a0*/  FADD R26, R26, R13 ;  /* 0x0000000d1a1a7221 */ /* 0x000fe20000000000 */
[----:B------:R-:W-:Y:S01]  /*09b0*/  FADD R25, R25, R12 ;  /* 0x0000000c19197221 */ /* 0x000fe20000000000 */
[C---:B0-----:R-:W-:Y:S01]  /*09c0*/  FMUL R27, R15.reuse, R23 ;  /* 0x000000170f1b7220 */ /* 0x041fe20000400000 */
[----:B------:R-:W-:-:S03]  /*09d0*/  FMUL R28, R15, R22 ;  /* 0x000000160f1c7220 */ /* 0x000fc60000400000 */
[C---:B------:R-:W-:Y:S01]  /*09e0*/  FFMA R27, R14.reuse, R22, -R27 ;  /* 0x000000160e1b7223 */ /* 0x040fe2000000081b */
[----:B------:R-:W-:Y:S02]  /*09f0*/  FFMA R28, R14, R23, R28 ;  /* 0x000000170e1c7223 */ /* 0x000fe4000000001c */
[----:B------:R-:W0:Y:S01]  /*0a00*/  LDC.64 R22, c[0x3][R0+0xb0] ;  /* 0x00c02c0000167b82 */ /* 0x000e220000000a00 */
[----:B------:R-:W-:Y:S01]  /*0a10*/  FADD R27, R26, R27 ;  /* 0x0000001b1a1b7221 */ /* 0x000fe20000000000 */
[----:B------:R-:W-:Y:S01]  /*0a20*/  FADD R28, R25, R28 ;  /* 0x0000001c191c7221 */ /* 0x000fe20000000000 */
[-C--:B---3--:R-:W-:Y:S01]  /*0a30*/  FMUL R13, R9, R17.reuse ;  /* 0x00000011090d7220 */ /* 0x088fe20000400000 */
[----:B------:R-:W-:-:S03]  /*0a40*/  FMUL R12, R8, R17 ;  /* 0x00000011080c7220 */ /* 0x000fc60000400000 */
[-C--:B------:R-:W-:Y:S01]  /*0a50*/  FFMA R8, R8, R16.reuse, -R13 ;  /* 0x0000001008087223 */ /* 0x080fe2000000080d */
[----:B------:R-:W-:Y:S02]  /*0a60*/  FFMA R9, R9, R16, R12 ;  /* 0x0000001009097223 */ /* 0x000fe4000000000c */
[----:B------:R-:W0:Y:S01]  /*0a70*/  LDS.128 R12, [UR4+0xb0] ;  /* 0x0000b004ff0c7984 */ /* 0x000e220008000c00 */
[----:B------:R-:W-:Y:S01]  /*0a80*/  FADD R8, R27, R8 ;  /* 0x000000081b087221 */ /* 0x000fe20000000000 */
[----:B------:R-:W-:Y:S01]  /*0a90*/  FADD R9, R28, R9 ;  /* 0x000000091c097221 */ /* 0x000fe20000000000 */
[C---:B----4-:R-:W-:Y:S01]  /*0aa0*/  FMUL R17, R19.reuse, R3 ;  /* 0x0000000313117220 */ /* 0x050fe20000400000 */
[----:B------:R-:W-:-:S03]  /*0ab0*/  FMUL R26, R19, R2 ;  /* 0x00000002131a7220 */ /* 0x000fc60000400000 */
[C---:B------:R-:W-:Y:S01]  /*0ac0*/  FFMA R19, R18.reuse, R2, -R17 ;  /* 0x0000000212137223 */ /* 0x040fe20000000811 */
[----:B------:R-:W-:Y:S01]  /*0ad0*/  FFMA R26, R18, R3, R26 ;  /* 0x00000003121a7223 */ /* 0x000fe2000000001a */
[----:B------:R-:W3:Y:S02]  /*0ae0*/  LDC.64 R16, c[0x3][R0+0xb8] ;  /* 0x00c02e0000107b82 */ /* 0x000ee40000000a00 */
[----:B------:R-:W-:Y:S01]  /*0af0*/  FADD R8, R8, R19 ;  /* 0x0000001308087221 */ /* 0x000fe20000000000 */
[-C--:B--2---:R-:W-:Y:S01]  /*0b00*/  FMUL R19, R11, R5.reuse ;  /* 0x000000050b137220 */ /* 0x084fe20000400000 */
[C---:B------:R-:W-:Y:S01]  /*0b10*/  FMUL R18, R10.reuse, R5 ;  /* 0x000000050a127220 */ /* 0x040fe20000400000 */
[----:B------:R-:W-:Y:S02]  /*0b20*/  FADD R25, R9, R26 ;  /* 0x0000001a09197221 */ /* 0x000fe40000000000 */
[-C--:B------:R-:W-:Y:S01]  /*0b30*/  FFMA R19, R10, R4.reuse, -R19 ;  /* 0x000000040a137223 */ /* 0x080fe20000000813 */
[----:B------:R-:W2:Y:S01]  /*0b40*/  LDC.64 R2, c[0x3][R0+0xc0] ;  /* 0x00c0300000027b82 */ /* 0x000ea20000000a00 */
[----:B------:R-:W-:-:S02]  /*0b50*/  FFMA R4, R11, R4, R18 ;  /* 0x000000040b047223 */ /* 0x000fc40000000012 */
[----:B------:R-:W-:Y:S01]  /*0b60*/  FADD R26, R8, R19 ;  /* 0x00000013081a7221 */ /* 0x000fe20000000000 */
[CC--:B-1----:R-:W-:Y:S01]  /*0b70*/  FMUL R27, R7.reuse, R21.reuse ;  /* 0x00000015071b7220 */ /* 0x0c2fe20000400000 */
[----:B------:R-:W2:Y:S01]  /*0b80*/  LDS.128 R8, [UR4+0xc0] ;  /* 0x0000c004ff087984 */ /* 0x000ea20008000c00 */
[-C--:B------:R-:W-:Y:S01]  /*0b90*/  FMUL R28, R7, R20.reuse ;  /* 0x00000014071c7220 */ /* 0x080fe20000400000 */
[----:B------:R-:W-:Y:S01]  /*0ba0*/  FADD R25, R25, R4 ;  /* 0x0000000419197221 */ /* 0x000fe20000000000 */
[----:B------:R-:W1:Y:S01]  /*0bb0*/  LDC.64 R18, c[0x3][R0+0xc8] ;  /* 0x00c0320000127b82 */ /* 0x000e620000000a00 */
[C---:B------:R-:W-:Y:S01]  /*0bc0*/  FFMA R27, R6.reuse, R20, -R27 ;  /* 0x00000014061b7223 */ /* 0x040fe2000000081b */
[----:B------:R-:W-:-:S03]  /*0bd0*/  FFMA R28, R6, R21, R28 ;  /* 0x00000015061c7223 */ /* 0x000fc6000000001c */
[----:B------:R-:W-:Y:S01]  /*0be0*/  FADD R27, R26, R27 ;  /* 0x0000001b1a1b7221 */ /* 0x000fe20000000000 */
[----:B------:R-:W-:Y:S02]  /*0bf0*/  FADD R25, R25, R28 ;  /* 0x0000001c19197221 */ /* 0x000fe40000000000 */
[----:B------:R-:W4:Y:S01]  /*0c00*/  LDC.64 R20, c[0x3][R0+0xd0] ;  /* 0x00c0340000147b82 */ /* 0x000f220000000a00 */
[-C--:B0-----:R-:W-:Y:S01]  /*0c10*/  FMUL R5, R23, R13.reuse ;  /* 0x0000000d17057220 */ /* 0x081fe20000400000 */
[----:B------:R-:W-:-:S03]  /*0c20*/  FMUL R4, R22, R13 ;  /* 0x0000000d16047220 */ /* 0x000fc60000400000 */
[-C--:B------:R-:W-:Y:S01]  /*0c30*/  FFMA R22, R22, R12.reuse, -R5 ;  /* 0x0000000c16167223 */ /* 0x080fe20000000805 */
[----:B------:R-:W-:Y:S02]  /*0c40*/  FFMA R12, R23, R12, R4 ;  /* 0x0000000c170c7223 */ /* 0x000fe40000000004 */
[----:B------:R-:W4:Y:S01]  /*0c50*/  LDS.128 R4, [UR4+0xd0] ;  /* 0x0000d004ff047984 */ /* 0x000f220008000c00 */
[----:B------:R-:W-:Y:S01]  /*0c60*/  FADD R22, R27, R22 ;  /* 0x000000161b167221 */ /* 0x000fe20000000000 */
[----:B------:R-:W-:Y:S01]  /*0c70*/  FADD R12, R25, R12 ;  /* 0x0000000c190c7221 */ /* 0x000fe20000000000 */
[C---:B---3--:R-:W-:Y:S01]  /*0c80*/  FMUL R13, R15.reuse, R17 ;  /* 0x000000110f0d7220 */ /* 0x048fe20000400000 */
[----:B------:R-:W-:-:S03]  /*0c90*/  FMUL R26, R15, R16 ;  /* 0x000000100f1a7220 */ /* 0x000fc60000400000 */
[C---:B------:R-:W-:Y:S01]  /*0ca0*/  FFMA R13, R14.reuse, R16, -R13 ;  /* 0x000000100e0d7223 */ /* 0x040fe2000000080d */
[----:B------:R-:W-:Y:S02]  /*0cb0*/  FFMA R15, R14, R17, R26 ;  /* 0x000000110e0f7223 */ /* 0x000fe4000000001a */
[----:B------:R-:W0:Y:S01]  /*0cc0*/  LDC.64 R16, c[0x3][R0+0xd8] ;  /* 0x00c0360000107b82 */ /* 0x000e220000000a00 */
[CC--:B--2---:R-:W-:Y:S01]  /*0cd0*/  FMUL R23, R3.reuse, R9.reuse ;  /* 0x0000000903177220 */ /* 0x0c4fe20000400000 */
[----:B------:R-:W-:Y:S01]  /*0ce0*/  FMUL R26, R2, R9 ;  /* 0x00000009021a7220 */ /* 0x000fe20000400000 */
[----:B------:R-:W-:Y:S01]  /*0cf0*/  FADD R13, R22, R13 ;  /* 0x0000000d160d7221 */ /* 0x000fe20000000000 */
[----:B------:R-:W-:Y:S01]  /*0d00*/  FADD R12, R12, R15 ;  /* 0x0000000f0c0c7221 */ /* 0x000fe20000000000 */
[-C--:B------:R-:W-:Y:S01]  /*0d10*/  FFMA R14, R2, R8.reuse, -R23 ;  /* 0x00000008020e7223 */ /* 0x080fe20000000817 */
[----:B------:R-:W-:Y:S02]  /*0d20*/  FFMA R25, R3, R8, R26 ;  /* 0x0000000803197223 */ /* 0x000fe4000000001a */
[----:B------:R-:W2:Y:S01]  /*0d30*/  LDC.64 R2, c[0x3][R0+0xe0] ;  /* 0x00c0380000027b82 */ /* 0x000ea20000000a00 */
[CC--:B-1----:R-:W-:Y:S01]  /*0d40*/  FMUL R9, R11.reuse, R19.reuse ;  /* 0x000000130b097220 */ /* 0x0c2fe20000400000 */
[-C--:B------:R-:W-:Y:S01]  /*0d50*/  FMUL R28, R11, R18.reuse ;  /* 0x000000120b1c7220 */ /* 0x080fe20000400000 */
[----:B------:R-:W-:Y:S01]  /*0d60*/  FADD R29, R13, R14 ;  /* 0x0000000e0d1d7221 */ /* 0x000fe20000000000 */
[----:B------:R-:W-:Y:S01]  /*0d70*/  FADD R25, R12, R25 ;  /* 0x000000190c197221 */ /* 0x000fe20000000000 */
[C---:B------:R-:W-:Y:S01]  /*0d80*/  FFMA R18, R10.reuse, R18, -R9 ;  /* 0x000000120a127223 */ /* 0x040fe20000000809 */
[----:B------:R-:W2:Y:S01]  /*0d90*/  LDS.128 R12, [UR4+0xe0] ;  /* 0x0000e004ff0c7984 */ /* 0x000ea20008000c00 */
[----:B------:R-:W-:Y:S01]  /*0da0*/  FFMA R28, R10, R19, R28 ;  /* 0x000000130a1c7223 */ /* 0x000fe2000000001c */
[----:B------:R-:W1:Y:S01]  /*0db0*/  LDC.64 R22, c[0x3][R0+0xe8] ;  /* 0x00c03a0000167b82 */ /* 0x000e620000000a00 */
[----:B------:R-:W-:-:S02]  /*0dc0*/  FADD R29, R29, R18 ;  /* 0x000000121d1d7221 */ /* 0x000fc40000000000 */
[----:B------:R-:W-:Y:S01]  /*0dd0*/  FADD R25, R25, R28 ;  /* 0x0000001c19197221 */ /* 0x000fe20000000000 */
[-C--:B----4-:R-:W-:Y:S01]  /*0de0*/  FMUL R9, R21, R5.reuse ;  /* 0x0000000515097220 */ /* 0x090fe20000400000 */
[----:B------:R-:W-:-:S03]  /*0df0*/  FMUL R8, R20, R5 ;  /* 0x0000000514087220 */ /* 0x000fc60000400000 */
[----:B------:R-:W3:Y:S01]  /*0e00*/  LDC.64 R18, c[0x3][R0+0xf0] ;  /* 0x00c03c0000127b82 */ /* 0x000ee20000000a00 */
[-C--:B------:R-:W-:Y:S01]  /*0e10*/  FFMA R20, R20, R4.reuse, -R9 ;  /* 0x0000000414147223 */ /* 0x080fe20000000809 */
[----:B------:R-:W-:Y:S02]  /*0e20*/  FFMA R4, R21, R4, R8 ;  /* 0x0000000415047223 */ /* 0x000fe40000000008 */
[----:B------:R-:W3:Y:S01]  /*0e30*/  LDS.128 R8, [UR4+0xf0] ;  /* 0x0000f004ff087984 */ /* 0x000ee20008000c00 */
[----:B------:R-:W-:-:S03]  /*0e40*/  FADD R20, R29, R20 ;  /* 0x000000141d147221 */ /* 0x000fc60000000000 */
[----:B------:R4:W5:Y:S01]  /*0e50*/  LDC.64 R26, c[0x3][R0+0xf8] ;  /* 0x00c03e00001a7b82 */ /* 0x0009620000000a00 */
[CC--:B0-----:R-:W-:Y:S01]  /*0e60*/  FMUL R5, R7.reuse, R17.reuse ;  /* 0x0000001107057220 */ /* 0x0c1fe20000400000 */
[-C--:B------:R-:W-:Y:S01]  /*0e70*/  FMUL R28, R7, R16.reuse ;  /* 0x00000010071c7220 */ /* 0x080fe20000400000 */
[----:B------:R-:W-:Y:S02]  /*0e80*/  FADD R7, R25, R4 ;  /* 0x0000000419077221 */ /* 0x000fe40000000000 */
[C---:B------:R-:W-:Y:S01]  /*0e90*/  FFMA R21, R6.reuse, R16, -R5 ;  /* 0x0000001006157223 */ /* 0x040fe20000000805 */
[----:B------:R-:W-:Y:S02]  /*0ea0*/  FFMA R28, R6, R17, R28 ;  /* 0x00000011061c7223 */ /* 0x000fe4000000001c */
[----:B------:R-:W0:Y:S01]  /*0eb0*/  LDC.64 R4, c[0x0][0x388] ;  /* 0x0000e200ff047b82 */ /* 0x000e220000000a00 */
[-C--:B--2---:R-:W-:Y:S01]  /*0ec0*/  FMUL R6, R2, R13.reuse ;  /* 0x0000000d02067220 */ /* 0x084fe20000400000 */
[----:B------:R-:W-:Y:S01]  /*0ed0*/  FMUL R17, R3, R13 ;  /* 0x0000000d03117220 */ /* 0x000fe20000400000 */
[----:B------:R-:W-:Y:S01]  /*0ee0*/  FADD R20, R20, R21 ;  /* 0x0000001514147221 */ /* 0x000fe20000000000 */
[----:B------:R-:W-:Y:S01]  /*0ef0*/  FADD R7, R7, R28 ;  /* 0x0000001c07077221 */ /* 0x000fe20000000000 */
[-C--:B------:R-:W-:Y:S01]  /*0f00*/  FFMA R6, R3, R12.reuse, R6 ;  /* 0x0000000c03067223 */ /* 0x080fe20000000006 */
[----:B------:R-:W-:Y:S01]  /*0f10*/  FFMA R17, R2, R12, -R17 ;  /* 0x0000000c02117223 */ /* 0x000fe20000000811 */
[C---:B-1----:R-:W-:Y:S01]  /*0f20*/  FMUL R3, R15.reuse, R23 ;  /* 0x000000170f037220 */ /* 0x042fe20000400000 */
[----:B------:R-:W-:-:S02]  /*0f30*/  FMUL R2, R15, R22 ;  /* 0x000000160f027220 */ /* 0x000fc40000400000 */
[----:B------:R-:W-:Y:S01]  /*0f40*/  FADD R17, R20, R17 ;  /* 0x0000001114117221 */ /* 0x000fe20000000000 */
[----:B------:R-:W-:Y:S01]  /*0f50*/  FADD R6, R7, R6 ;  /* 0x0000000607067221 */ /* 0x000fe20000000000 */
[C---:B------:R-:W-:Y:S01]  /*0f60*/  FFMA R22, R14.reuse, R22, -R3 ;  /* 0x000000160e167223 */ /* 0x040fe20000000803 */
[----:B------:R-:W-:Y:S01]  /*0f70*/  FFMA R23, R14, R23, R2 ;  /* 0x000000170e177223 */ /* 0x000fe20000000002 */
[-C--:B---3--:R-:W-:Y:S01]  /*0f80*/  FMUL R3, R19, R9.reuse ;  /* 0x0000000913037220 */ /* 0x088fe20000400000 */
[----:B----4-:R-:W-:Y:S01]  /*0f90*/  FMUL R0, R18, R9 ;  /* 0x0000000912007220 */ /* 0x010fe20000400000 */
[----:B------:R-:W-:Y:S01]  /*0fa0*/  FADD R17, R17, R22 ;  /* 0x0000001611117221 */ /* 0x000fe20000000000 */
[----:B------:R-:W-:Y:S01]  /*0fb0*/  FADD R6, R6, R23 ;  /* 0x0000001706067221 */ /* 0x000fe20000000000 */
[-C--:B------:R-:W-:Y:S01]  /*0fc0*/  FFMA R18, R18, R8.reuse, -R3 ;  /* 0x0000000812127223 */ /* 0x080fe20000000803 */
[----:B------:R-:W-:Y:S01]  /*0fd0*/  FFMA R19, R19, R8, R0 ;  /* 0x0000000813137223 */ /* 0x000fe20000000000 */
[----:B0-----:R-:W-:-:S04]  /*0fe0*/  IMAD.WIDE.U32 R4, R24, 0x8, R4 ;  /* 0x0000000818047825 */ /* 0x001fc800078e0004 */
[CC--:B-----5:R-:W-:Y:S01]  /*0ff0*/  FMUL R3, R11.reuse, R27.reuse ;  /* 0x0000001b0b037220 */ /* 0x0e0fe20000400000 */
[-C--:B------:R-:W-:Y:S01]  /*1000*/  FMUL R0, R11, R26.reuse ;  /* 0x0000001a0b007220 */ /* 0x080fe20000400000 */
[----:B------:R-:W-:Y:S01]  /*1010*/  FADD R17, R17, R18 ;  /* 0x0000001211117221 */ /* 0x000fe20000000000 */
[----:B------:R-:W-:Y:S01]  /*1020*/  FADD R6, R6, R19 ;  /* 0x0000001306067221 */ /* 0x000fe20000000000 */
[C---:B------:R-:W-:Y:S01]  /*1030*/  FFMA R26, R10.reuse, R26, -R3 ;  /* 0x0000001a0a1a7223 */ /* 0x040fe20000000803 */
[----:B------:R-:W-:-:S03]  /*1040*/  FFMA R27, R10, R27, R0 ;  /* 0x0000001b0a1b7223 */ /* 0x000fc60000000000 */
[----:B------:R-:W-:Y:S01]  /*1050*/  FADD R26, R17, R26 ;  /* 0x0000001a111a7221 */ /* 0x000fe20000000000 */
[----:B------:R-:W-:-:S05]  /*1060*/  FADD R27, R6, R27 ;  /* 0x0000001b061b7221 */ /* 0x000fca0000000000 */
[----:B------:R-:W-:Y:S01]  /*1070*/  STG.E.64 desc[UR6][R4.64], R26 ;  /* 0x0000001a04007986 */ /* 0x000fe2000c101b06 */
[----:B------:R-:W-:Y:S05]  /*1080*/  EXIT ;  /* 0x000000000000794d */ /* 0x000fea0003800000 */
.L_x_1:
        /* <DEDUP_REMOVED lines=15> */
.L_x_3:


//--------------------- .nv.shared._Z17fft32_wmma_kernelPK6float2PS_i --------------------------
	.section	.nv.shared._Z17fft32_wmma_kernelPK6float2PS_i,"aw",@nobits
	.sectionflags	@""
	.align	16
	.zero		1024


//--------------------- .nv.shared.reserved.0     --------------------------
	.section	.nv.shared.reserved.0,"aw",@nobits
	.weak		__nv_reservedSMEM_offset_0_alias
	.size		__nv_reservedSMEM_offset_0_alias, 0, 64
	.other		__nv_reservedSMEM_offset_0_alias,@"STO_CUDA_RESERVED_SHARED STV_DEFAULT"
__nv_reservedSMEM_offset_0_alias:
	.zero		0
	.zero		64


//--------------------- .nv.shared._Z19fft32_matrix_kernelPK6float2PS_i --------------------------
	.section	.nv.shared._Z19fft32_matrix_kernelPK6float2PS_i,"aw",@nobits
	.sectionflags	@""
	.align	16
	.zero		1024


//--------------------- .nv.constant0._Z17fft32_wmma_kernelPK6float2PS_i --------------------------
	.section	.nv.constant0._Z17fft32_wmma_kernelPK6float2PS_i,"a",@progbits
	.sectionflags	@""
	.align	4
.nv.constant0._Z17fft32_wmma_kernelPK6float2PS_i:
	.zero		916


//--------------------- .nv.constant0._Z19fft32_matrix_kernelPK6float2PS_i --------------------------
	.section	.nv.constant0._Z19fft32_matrix_kernelPK6float2PS_i,"a",@progbits
	.sectionflags	@""
	.align	4
.nv.constant0._Z19fft32_matrix_kernelPK6float2PS_i:
	.zero		916


//--------------------- SYMBOLS --------------------------

	.type		.nv.reservedSmem.offset0,@object
	.size		.nv.reservedSmem.offset0,0x4
	.type		.nv.reservedSmem.cap,@object
	.size		.nv.reservedSmem.cap,0x4
